//
// Generated by NVIDIA NVVM Compiler
//
// Compiler Build ID: CL-36424714
// Cuda compilation tools, release 13.0, V13.0.88
// Based on NVVM 20.0.0
//

.version 9.0
.target sm_100
.address_size 64

	// .globl	_Z20matmul_fp32_tiled_bcPfS_S_jjjj
// _ZZ20matmul_fp32_tiled_bcPfS_S_jjjjE7m1_tile has been demoted
// _ZZ20matmul_fp32_tiled_bcPfS_S_jjjjE7m2_tile has been demoted
// _ZZ17matmul_fp32_tiledPfS_S_jjjjE7m1_tile has been demoted
// _ZZ17matmul_fp32_tiledPfS_S_jjjjE7m2_tile has been demoted

.visible .entry _Z20matmul_fp32_tiled_bcPfS_S_jjjj(
	.param .u64 .ptr .align 1 _Z20matmul_fp32_tiled_bcPfS_S_jjjj_param_0,
	.param .u64 .ptr .align 1 _Z20matmul_fp32_tiled_bcPfS_S_jjjj_param_1,
	.param .u64 .ptr .align 1 _Z20matmul_fp32_tiled_bcPfS_S_jjjj_param_2,
	.param .u32 _Z20matmul_fp32_tiled_bcPfS_S_jjjj_param_3,
	.param .u32 _Z20matmul_fp32_tiled_bcPfS_S_jjjj_param_4,
	.param .u32 _Z20matmul_fp32_tiled_bcPfS_S_jjjj_param_5,
	.param .u32 _Z20matmul_fp32_tiled_bcPfS_S_jjjj_param_6
)
{
	.reg .pred 	%p<10>;
	.reg .b32 	%r<103>;
	.reg .b32 	%f<368>;
	.reg .b64 	%rd<48>;
	// demoted variable
	.shared .align 4 .b8 _ZZ20matmul_fp32_tiled_bcPfS_S_jjjjE7m1_tile[1024];
	// demoted variable
	.shared .align 4 .b8 _ZZ20matmul_fp32_tiled_bcPfS_S_jjjjE7m2_tile[1024];
	ld.param.u32 	%r32, [_Z20matmul_fp32_tiled_bcPfS_S_jjjj_param_3];
	ld.param.u32 	%r30, [_Z20matmul_fp32_tiled_bcPfS_S_jjjj_param_4];
	mov.u32 	%r34, %ctaid.x;
	mov.u32 	%r35, %ntid.x;
	mov.u32 	%r1, %tid.x;
	mad.lo.s32 	%r2, %r34, %r35, %r1;
	mov.u32 	%r36, %ctaid.y;
	mov.u32 	%r37, %ntid.y;
	mov.u32 	%r3, %tid.y;
	mad.lo.s32 	%r38, %r36, %r37, %r3;
	setp.ge.u32 	%p1, %r2, %r30;
	setp.ge.u32 	%p2, %r38, %r32;
	or.pred  	%p3, %p1, %p2;
	@%p3 bra 	$L__BB0_11;
	ld.param.u32 	%r89, [_Z20matmul_fp32_tiled_bcPfS_S_jjjj_param_5];
	shr.u32 	%r5, %r89, 4;
	setp.lt.u32 	%p4, %r89, 16;
	mov.f32 	%f367, 0f00000000;
	@%p4 bra 	$L__BB0_10;
	ld.param.u32 	%r90, [_Z20matmul_fp32_tiled_bcPfS_S_jjjj_param_5];
	mad.lo.s32 	%r6, %r90, %r38, %r1;
	shl.b32 	%r40, %r3, 6;
	mov.u32 	%r41, _ZZ20matmul_fp32_tiled_bcPfS_S_jjjjE7m1_tile;
	add.s32 	%r7, %r41, %r40;
	add.s32 	%r42, %r5, -1;
	setp.lt.u32 	%p5, %r42, 3;
	mov.f32 	%f367, 0f00000000;
	mov.b32 	%r102, 0;
	@%p5 bra 	$L__BB0_5;
	ld.param.u32 	%r91, [_Z20matmul_fp32_tiled_bcPfS_S_jjjj_param_5];
	shr.u32 	%r43, %r91, 4;
	and.b32  	%r44, %r43, 268435452;
	neg.s32 	%r100, %r44;
	add.s32 	%r99, %r6, 32;
	add.s32 	%r45, %r3, 48;
	mad.lo.s32 	%r98, %r30, %r45, %r2;
	add.s32 	%r46, %r3, 32;
	mad.lo.s32 	%r97, %r30, %r46, %r2;
	add.s32 	%r47, %r3, 16;
	mad.lo.s32 	%r96, %r30, %r47, %r2;
	mad.lo.s32 	%r95, %r3, %r30, %r2;
	mov.f32 	%f367, 0f00000000;
$L__BB0_4:
	.pragma "nounroll";
	ld.param.u32 	%r92, [_Z20matmul_fp32_tiled_bcPfS_S_jjjj_param_5];
	ld.param.u64 	%rd44, [_Z20matmul_fp32_tiled_bcPfS_S_jjjj_param_1];
	ld.param.u64 	%rd41, [_Z20matmul_fp32_tiled_bcPfS_S_jjjj_param_0];
	shr.u32 	%r48, %r92, 4;
	and.b32  	%r102, %r48, 268435452;
	add.s32 	%r49, %r99, -32;
	cvta.to.global.u64 	%rd4, %rd41;
	mul.wide.u32 	%rd5, %r49, 4;
	add.s64 	%rd6, %rd4, %rd5;
	ld.global.f32 	%f14, [%rd6];
	shl.b32 	%r51, %r1, 2;
	add.s32 	%r52, %r7, %r51;
	st.shared.f32 	[%r52], %f14;
	cvta.to.global.u64 	%rd7, %rd44;
	mul.wide.u32 	%rd8, %r95, 4;
	add.s64 	%rd9, %rd7, %rd8;
	ld.global.f32 	%f15, [%rd9];
	mov.u32 	%r54, _ZZ20matmul_fp32_tiled_bcPfS_S_jjjjE7m2_tile;
	add.s32 	%r55, %r54, %r51;
	add.s32 	%r56, %r55, %r40;
	st.shared.f32 	[%r56], %f15;
	bar.sync 	0;
	ld.shared.f32 	%f16, [%r7];
	ld.shared.f32 	%f17, [%r55];
	fma.rn.f32 	%f18, %f16, %f17, %f367;
	ld.shared.f32 	%f19, [%r7+4];
	ld.shared.f32 	%f20, [%r55+64];
	fma.rn.f32 	%f21, %f19, %f20, %f18;
	ld.shared.f32 	%f22, [%r7+8];
	ld.shared.f32 	%f23, [%r55+128];
	fma.rn.f32 	%f24, %f22, %f23, %f21;
	ld.shared.f32 	%f25, [%r7+12];
	ld.shared.f32 	%f26, [%r55+192];
	fma.rn.f32 	%f27, %f25, %f26, %f24;
	ld.shared.f32 	%f28, [%r7+16];
	ld.shared.f32 	%f29, [%r55+256];
	fma.rn.f32 	%f30, %f28, %f29, %f27;
	ld.shared.f32 	%f31, [%r7+20];
	ld.shared.f32 	%f32, [%r55+320];
	fma.rn.f32 	%f33, %f31, %f32, %f30;
	ld.shared.f32 	%f34, [%r7+24];
	ld.shared.f32 	%f35, [%r55+384];
	fma.rn.f32 	%f36, %f34, %f35, %f33;
	ld.shared.f32 	%f37, [%r7+28];
	ld.shared.f32 	%f38, [%r55+448];
	fma.rn.f32 	%f39, %f37, %f38, %f36;
	ld.shared.f32 	%f40, [%r7+32];
	ld.shared.f32 	%f41, [%r55+512];
	fma.rn.f32 	%f42, %f40, %f41, %f39;
	ld.shared.f32 	%f43, [%r7+36];
	ld.shared.f32 	%f44, [%r55+576];
	fma.rn.f32 	%f45, %f43, %f44, %f42;
	ld.shared.f32 	%f46, [%r7+40];
	ld.shared.f32 	%f47, [%r55+640];
	fma.rn.f32 	%f48, %f46, %f47, %f45;
	ld.shared.f32 	%f49, [%r7+44];
	ld.shared.f32 	%f50, [%r55+704];
	fma.rn.f32 	%f51, %f49, %f50, %f48;
	ld.shared.f32 	%f52, [%r7+48];
	ld.shared.f32 	%f53, [%r55+768];
	fma.rn.f32 	%f54, %f52, %f53, %f51;
	ld.shared.f32 	%f55, [%r7+52];
	ld.shared.f32 	%f56, [%r55+832];
	fma.rn.f32 	%f57, %f55, %f56, %f54;
	ld.shared.f32 	%f58, [%r7+56];
	ld.shared.f32 	%f59, [%r55+896];
	fma.rn.f32 	%f60, %f58, %f59, %f57;
	ld.shared.f32 	%f61, [%r7+60];
	ld.shared.f32 	%f62, [%r55+960];
	fma.rn.f32 	%f63, %f61, %f62, %f60;
	bar.sync 	0;
	add.s32 	%r57, %r99, -16;
	mul.wide.u32 	%rd10, %r57, 4;
	add.s64 	%rd11, %rd4, %rd10;
	ld.global.f32 	%f64, [%rd11];
	st.shared.f32 	[%r52], %f64;
	mul.wide.u32 	%rd12, %r96, 4;
	add.s64 	%rd13, %rd7, %rd12;
	ld.global.f32 	%f65, [%rd13];
	st.shared.f32 	[%r56], %f65;
	bar.sync 	0;
	ld.shared.f32 	%f66, [%r7];
	ld.shared.f32 	%f67, [%r55];
	fma.rn.f32 	%f68, %f66, %f67, %f63;
	ld.shared.f32 	%f69, [%r7+4];
	ld.shared.f32 	%f70, [%r55+64];
	fma.rn.f32 	%f71, %f69, %f70, %f68;
	ld.shared.f32 	%f72, [%r7+8];
	ld.shared.f32 	%f73, [%r55+128];
	fma.rn.f32 	%f74, %f72, %f73, %f71;
	ld.shared.f32 	%f75, [%r7+12];
	ld.shared.f32 	%f76, [%r55+192];
	fma.rn.f32 	%f77, %f75, %f76, %f74;
	ld.shared.f32 	%f78, [%r7+16];
	ld.shared.f32 	%f79, [%r55+256];
	fma.rn.f32 	%f80, %f78, %f79, %f77;
	ld.shared.f32 	%f81, [%r7+20];
	ld.shared.f32 	%f82, [%r55+320];
	fma.rn.f32 	%f83, %f81, %f82, %f80;
	ld.shared.f32 	%f84, [%r7+24];
	ld.shared.f32 	%f85, [%r55+384];
	fma.rn.f32 	%f86, %f84, %f85, %f83;
	ld.shared.f32 	%f87, [%r7+28];
	ld.shared.f32 	%f88, [%r55+448];
	fma.rn.f32 	%f89, %f87, %f88, %f86;
	ld.shared.f32 	%f90, [%r7+32];
	ld.shared.f32 	%f91, [%r55+512];
	fma.rn.f32 	%f92, %f90, %f91, %f89;
	ld.shared.f32 	%f93, [%r7+36];
	ld.shared.f32 	%f94, [%r55+576];
	fma.rn.f32 	%f95, %f93, %f94, %f92;
	ld.shared.f32 	%f96, [%r7+40];
	ld.shared.f32 	%f97, [%r55+640];
	fma.rn.f32 	%f98, %f96, %f97, %f95;
	ld.shared.f32 	%f99, [%r7+44];
	ld.shared.f32 	%f100, [%r55+704];
	fma.rn.f32 	%f101, %f99, %f100, %f98;
	ld.shared.f32 	%f102, [%r7+48];
	ld.shared.f32 	%f103, [%r55+768];
	fma.rn.f32 	%f104, %f102, %f103, %f101;
	ld.shared.f32 	%f105, [%r7+52];
	ld.shared.f32 	%f106, [%r55+832];
	fma.rn.f32 	%f107, %f105, %f106, %f104;
	ld.shared.f32 	%f108, [%r7+56];
	ld.shared.f32 	%f109, [%r55+896];
	fma.rn.f32 	%f110, %f108, %f109, %f107;
	ld.shared.f32 	%f111, [%r7+60];
	ld.shared.f32 	%f112, [%r55+960];
	fma.rn.f32 	%f113, %f111, %f112, %f110;
	bar.sync 	0;
	add.s32 	%r58, %r99, 16;
	mul.wide.u32 	%rd14, %r99, 4;
	add.s64 	%rd15, %rd4, %rd14;
	ld.global.f32 	%f114, [%rd15];
	st.shared.f32 	[%r52], %f114;
	mul.wide.u32 	%rd16, %r97, 4;
	add.s64 	%rd17, %rd7, %rd16;
	ld.global.f32 	%f115, [%rd17];
	st.shared.f32 	[%r56], %f115;
	bar.sync 	0;
	ld.shared.f32 	%f116, [%r7];
	ld.shared.f32 	%f117, [%r55];
	fma.rn.f32 	%f118, %f116, %f117, %f113;
	ld.shared.f32 	%f119, [%r7+4];
	ld.shared.f32 	%f120, [%r55+64];
	fma.rn.f32 	%f121, %f119, %f120, %f118;
	ld.shared.f32 	%f122, [%r7+8];
	ld.shared.f32 	%f123, [%r55+128];
	fma.rn.f32 	%f124, %f122, %f123, %f121;
	ld.shared.f32 	%f125, [%r7+12];
	ld.shared.f32 	%f126, [%r55+192];
	fma.rn.f32 	%f127, %f125, %f126, %f124;
	ld.shared.f32 	%f128, [%r7+16];
	ld.shared.f32 	%f129, [%r55+256];
	fma.rn.f32 	%f130, %f128, %f129, %f127;
	ld.shared.f32 	%f131, [%r7+20];
	ld.shared.f32 	%f132, [%r55+320];
	fma.rn.f32 	%f133, %f131, %f132, %f130;
	ld.shared.f32 	%f134, [%r7+24];
	ld.shared.f32 	%f135, [%r55+384];
	fma.rn.f32 	%f136, %f134, %f135, %f133;
	ld.shared.f32 	%f137, [%r7+28];
	ld.shared.f32 	%f138, [%r55+448];
	fma.rn.f32 	%f139, %f137, %f138, %f136;
	ld.shared.f32 	%f140, [%r7+32];
	ld.shared.f32 	%f141, [%r55+512];
	fma.rn.f32 	%f142, %f140, %f141, %f139;
	ld.shared.f32 	%f143, [%r7+36];
	ld.shared.f32 	%f144, [%r55+576];
	fma.rn.f32 	%f145, %f143, %f144, %f142;
	ld.shared.f32 	%f146, [%r7+40];
	ld.shared.f32 	%f147, [%r55+640];
	fma.rn.f32 	%f148, %f146, %f147, %f145;
	ld.shared.f32 	%f149, [%r7+44];
	ld.shared.f32 	%f150, [%r55+704];
	fma.rn.f32 	%f151, %f149, %f150, %f148;
	ld.shared.f32 	%f152, [%r7+48];
	ld.shared.f32 	%f153, [%r55+768];
	fma.rn.f32 	%f154, %f152, %f153, %f151;
	ld.shared.f32 	%f155, [%r7+52];
	ld.shared.f32 	%f156, [%r55+832];
	fma.rn.f32 	%f157, %f155, %f156, %f154;
	ld.shared.f32 	%f158, [%r7+56];
	ld.shared.f32 	%f159, [%r55+896];
	fma.rn.f32 	%f160, %f158, %f159, %f157;
	ld.shared.f32 	%f161, [%r7+60];
	ld.shared.f32 	%f162, [%r55+960];
	fma.rn.f32 	%f163, %f161, %f162, %f160;
	bar.sync 	0;
	mul.wide.u32 	%rd18, %r58, 4;
	add.s64 	%rd19, %rd4, %rd18;
	ld.global.f32 	%f164, [%rd19];
	st.shared.f32 	[%r52], %f164;
	mul.wide.u32 	%rd20, %r98, 4;
	add.s64 	%rd21, %rd7, %rd20;
	ld.global.f32 	%f165, [%rd21];
	st.shared.f32 	[%r56], %f165;
	bar.sync 	0;
	ld.shared.f32 	%f166, [%r7];
	ld.shared.f32 	%f167, [%r55];
	fma.rn.f32 	%f168, %f166, %f167, %f163;
	ld.shared.f32 	%f169, [%r7+4];
	ld.shared.f32 	%f170, [%r55+64];
	fma.rn.f32 	%f171, %f169, %f170, %f168;
	ld.shared.f32 	%f172, [%r7+8];
	ld.shared.f32 	%f173, [%r55+128];
	fma.rn.f32 	%f174, %f172, %f173, %f171;
	ld.shared.f32 	%f175, [%r7+12];
	ld.shared.f32 	%f176, [%r55+192];
	fma.rn.f32 	%f177, %f175, %f176, %f174;
	ld.shared.f32 	%f178, [%r7+16];
	ld.shared.f32 	%f179, [%r55+256];
	fma.rn.f32 	%f180, %f178, %f179, %f177;
	ld.shared.f32 	%f181, [%r7+20];
	ld.shared.f32 	%f182, [%r55+320];
	fma.rn.f32 	%f183, %f181, %f182, %f180;
	ld.shared.f32 	%f184, [%r7+24];
	ld.shared.f32 	%f185, [%r55+384];
	fma.rn.f32 	%f186, %f184, %f185, %f183;
	ld.shared.f32 	%f187, [%r7+28];
	ld.shared.f32 	%f188, [%r55+448];
	fma.rn.f32 	%f189, %f187, %f188, %f186;
	ld.shared.f32 	%f190, [%r7+32];
	ld.shared.f32 	%f191, [%r55+512];
	fma.rn.f32 	%f192, %f190, %f191, %f189;
	ld.shared.f32 	%f193, [%r7+36];
	ld.shared.f32 	%f194, [%r55+576];
	fma.rn.f32 	%f195, %f193, %f194, %f192;
	ld.shared.f32 	%f196, [%r7+40];
	ld.shared.f32 	%f197, [%r55+640];
	fma.rn.f32 	%f198, %f196, %f197, %f195;
	ld.shared.f32 	%f199, [%r7+44];
	ld.shared.f32 	%f200, [%r55+704];
	fma.rn.f32 	%f201, %f199, %f200, %f198;
	ld.shared.f32 	%f202, [%r7+48];
	ld.shared.f32 	%f203, [%r55+768];
	fma.rn.f32 	%f204, %f202, %f203, %f201;
	ld.shared.f32 	%f205, [%r7+52];
	ld.shared.f32 	%f206, [%r55+832];
	fma.rn.f32 	%f207, %f205, %f206, %f204;
	ld.shared.f32 	%f208, [%r7+56];
	ld.shared.f32 	%f209, [%r55+896];
	fma.rn.f32 	%f210, %f208, %f209, %f207;
	ld.shared.f32 	%f211, [%r7+60];
	ld.shared.f32 	%f212, [%r55+960];
	fma.rn.f32 	%f367, %f211, %f212, %f210;
	bar.sync 	0;
	add.s32 	%r100, %r100, 4;
	add.s32 	%r99, %r99, 64;
	shl.b32 	%r59, %r30, 6;
	add.s32 	%r98, %r98, %r59;
	add.s32 	%r97, %r97, %r59;
	add.s32 	%r96, %r96, %r59;
	add.s32 	%r95, %r95, %r59;
	setp.ne.s32 	%p6, %r100, 0;
	@%p6 bra 	$L__BB0_4;
$L__BB0_5:
	ld.param.u32 	%r93, [_Z20matmul_fp32_tiled_bcPfS_S_jjjj_param_5];
	shr.u32 	%r61, %r93, 4;
	and.b32  	%r60, %r61, 3;
	setp.eq.s32 	%p7, %r60, 0;
	@%p7 bra 	$L__BB0_10;
	setp.eq.s32 	%p8, %r60, 1;
	@%p8 bra 	$L__BB0_8;
	ld.param.u64 	%rd45, [_Z20matmul_fp32_tiled_bcPfS_S_jjjj_param_1];
	ld.param.u64 	%rd42, [_Z20matmul_fp32_tiled_bcPfS_S_jjjj_param_0];
	shl.b32 	%r62, %r102, 4;
	add.s32 	%r63, %r6, %r62;
	cvta.to.global.u64 	%rd22, %rd42;
	mul.wide.u32 	%rd23, %r63, 4;
	add.s64 	%rd24, %rd22, %rd23;
	ld.global.f32 	%f214, [%rd24];
	shl.b32 	%r65, %r1, 2;
	add.s32 	%r66, %r7, %r65;
	st.shared.f32 	[%r66], %f214;
	add.s32 	%r67, %r62, %r3;
	mad.lo.s32 	%r68, %r67, %r30, %r2;
	cvta.to.global.u64 	%rd25, %rd45;
	mul.wide.u32 	%rd26, %r68, 4;
	add.s64 	%rd27, %rd25, %rd26;
	ld.global.f32 	%f215, [%rd27];
	mov.u32 	%r70, _ZZ20matmul_fp32_tiled_bcPfS_S_jjjjE7m2_tile;
	add.s32 	%r71, %r70, %r65;
	add.s32 	%r72, %r71, %r40;
	st.shared.f32 	[%r72], %f215;
	bar.sync 	0;
	ld.shared.f32 	%f216, [%r7];
	ld.shared.f32 	%f217, [%r71];
	fma.rn.f32 	%f218, %f216, %f217, %f367;
	ld.shared.f32 	%f219, [%r7+4];
	ld.shared.f32 	%f220, [%r71+64];
	fma.rn.f32 	%f221, %f219, %f220, %f218;
	ld.shared.f32 	%f222, [%r7+8];
	ld.shared.f32 	%f223, [%r71+128];
	fma.rn.f32 	%f224, %f222, %f223, %f221;
	ld.shared.f32 	%f225, [%r7+12];
	ld.shared.f32 	%f226, [%r71+192];
	fma.rn.f32 	%f227, %f225, %f226, %f224;
	ld.shared.f32 	%f228, [%r7+16];
	ld.shared.f32 	%f229, [%r71+256];
	fma.rn.f32 	%f230, %f228, %f229, %f227;
	ld.shared.f32 	%f231, [%r7+20];
	ld.shared.f32 	%f232, [%r71+320];
	fma.rn.f32 	%f233, %f231, %f232, %f230;
	ld.shared.f32 	%f234, [%r7+24];
	ld.shared.f32 	%f235, [%r71+384];
	fma.rn.f32 	%f236, %f234, %f235, %f233;
	ld.shared.f32 	%f237, [%r7+28];
	ld.shared.f32 	%f238, [%r71+448];
	fma.rn.f32 	%f239, %f237, %f238, %f236;
	ld.shared.f32 	%f240, [%r7+32];
	ld.shared.f32 	%f241, [%r71+512];
	fma.rn.f32 	%f242, %f240, %f241, %f239;
	ld.shared.f32 	%f243, [%r7+36];
	ld.shared.f32 	%f244, [%r71+576];
	fma.rn.f32 	%f245, %f243, %f244, %f242;
	ld.shared.f32 	%f246, [%r7+40];
	ld.shared.f32 	%f247, [%r71+640];
	fma.rn.f32 	%f248, %f246, %f247, %f245;
	ld.shared.f32 	%f249, [%r7+44];
	ld.shared.f32 	%f250, [%r71+704];
	fma.rn.f32 	%f251, %f249, %f250, %f248;
	ld.shared.f32 	%f252, [%r7+48];
	ld.shared.f32 	%f253, [%r71+768];
	fma.rn.f32 	%f254, %f252, %f253, %f251;
	ld.shared.f32 	%f255, [%r7+52];
	ld.shared.f32 	%f256, [%r71+832];
	fma.rn.f32 	%f257, %f255, %f256, %f254;
	ld.shared.f32 	%f258, [%r7+56];
	ld.shared.f32 	%f259, [%r71+896];
	fma.rn.f32 	%f260, %f258, %f259, %f257;
	ld.shared.f32 	%f261, [%r7+60];
	ld.shared.f32 	%f262, [%r71+960];
	fma.rn.f32 	%f263, %f261, %f262, %f260;
	bar.sync 	0;
	add.s32 	%r73, %r63, 16;
	mul.wide.u32 	%rd28, %r73, 4;
	add.s64 	%rd29, %rd22, %rd28;
	ld.global.f32 	%f264, [%rd29];
	st.shared.f32 	[%r66], %f264;
	add.s32 	%r74, %r67, 16;
	mad.lo.s32 	%r75, %r74, %r30, %r2;
	mul.wide.u32 	%rd30, %r75, 4;
	add.s64 	%rd31, %rd25, %rd30;
	ld.global.f32 	%f265, [%rd31];
	st.shared.f32 	[%r72], %f265;
	bar.sync 	0;
	ld.shared.f32 	%f266, [%r7];
	ld.shared.f32 	%f267, [%r71];
	fma.rn.f32 	%f268, %f266, %f267, %f263;
	ld.shared.f32 	%f269, [%r7+4];
	ld.shared.f32 	%f270, [%r71+64];
	fma.rn.f32 	%f271, %f269, %f270, %f268;
	ld.shared.f32 	%f272, [%r7+8];
	ld.shared.f32 	%f273, [%r71+128];
	fma.rn.f32 	%f274, %f272, %f273, %f271;
	ld.shared.f32 	%f275, [%r7+12];
	ld.shared.f32 	%f276, [%r71+192];
	fma.rn.f32 	%f277, %f275, %f276, %f274;
	ld.shared.f32 	%f278, [%r7+16];
	ld.shared.f32 	%f279, [%r71+256];
	fma.rn.f32 	%f280, %f278, %f279, %f277;
	ld.shared.f32 	%f281, [%r7+20];
	ld.shared.f32 	%f282, [%r71+320];
	fma.rn.f32 	%f283, %f281, %f282, %f280;
	ld.shared.f32 	%f284, [%r7+24];
	ld.shared.f32 	%f285, [%r71+384];
	fma.rn.f32 	%f286, %f284, %f285, %f283;
	ld.shared.f32 	%f287, [%r7+28];
	ld.shared.f32 	%f288, [%r71+448];
	fma.rn.f32 	%f289, %f287, %f288, %f286;
	ld.shared.f32 	%f290, [%r7+32];
	ld.shared.f32 	%f291, [%r71+512];
	fma.rn.f32 	%f292, %f290, %f291, %f289;
	ld.shared.f32 	%f293, [%r7+36];
	ld.shared.f32 	%f294, [%r71+576];
	fma.rn.f32 	%f295, %f293, %f294, %f292;
	ld.shared.f32 	%f296, [%r7+40];
	ld.shared.f32 	%f297, [%r71+640];
	fma.rn.f32 	%f298, %f296, %f297, %f295;
	ld.shared.f32 	%f299, [%r7+44];
	ld.shared.f32 	%f300, [%r71+704];
	fma.rn.f32 	%f301, %f299, %f300, %f298;
	ld.shared.f32 	%f302, [%r7+48];
	ld.shared.f32 	%f303, [%r71+768];
	fma.rn.f32 	%f304, %f302, %f303, %f301;
	ld.shared.f32 	%f305, [%r7+52];
	ld.shared.f32 	%f306, [%r71+832];
	fma.rn.f32 	%f307, %f305, %f306, %f304;
	ld.shared.f32 	%f308, [%r7+56];
	ld.shared.f32 	%f309, [%r71+896];
	fma.rn.f32 	%f310, %f308, %f309, %f307;
	ld.shared.f32 	%f311, [%r7+60];
	ld.shared.f32 	%f312, [%r71+960];
	fma.rn.f32 	%f367, %f311, %f312, %f310;
	bar.sync 	0;
	add.s32 	%r102, %r102, 2;
$L__BB0_8:
	ld.param.u32 	%r94, [_Z20matmul_fp32_tiled_bcPfS_S_jjjj_param_5];
	and.b32  	%r76, %r94, 16;
	setp.eq.s32 	%p9, %r76, 0;
	@%p9 bra 	$L__BB0_10;
	ld.param.u64 	%rd46, [_Z20matmul_fp32_tiled_bcPfS_S_jjjj_param_1];
	ld.param.u64 	%rd43, [_Z20matmul_fp32_tiled_bcPfS_S_jjjj_param_0];
	shl.b32 	%r77, %r102, 4;
	add.s32 	%r78, %r6, %r77;
	cvta.to.global.u64 	%rd32, %rd43;
	mul.wide.u32 	%rd33, %r78, 4;
	add.s64 	%rd34, %rd32, %rd33;
	ld.global.f32 	%f313, [%rd34];
	shl.b32 	%r80, %r1, 2;
	add.s32 	%r81, %r7, %r80;
	st.shared.f32 	[%r81], %f313;
	add.s32 	%r82, %r77, %r3;
	mad.lo.s32 	%r83, %r82, %r30, %r2;
	cvta.to.global.u64 	%rd35, %rd46;
	mul.wide.u32 	%rd36, %r83, 4;
	add.s64 	%rd37, %rd35, %rd36;
	ld.global.f32 	%f314, [%rd37];
	mov.u32 	%r85, _ZZ20matmul_fp32_tiled_bcPfS_S_jjjjE7m2_tile;
	add.s32 	%r86, %r85, %r80;
	add.s32 	%r87, %r86, %r40;
	st.shared.f32 	[%r87], %f314;
	bar.sync 	0;
	ld.shared.f32 	%f315, [%r7];
	ld.shared.f32 	%f316, [%r86];
	fma.rn.f32 	%f317, %f315, %f316, %f367;
	ld.shared.f32 	%f318, [%r7+4];
	ld.shared.f32 	%f319, [%r86+64];
	fma.rn.f32 	%f320, %f318, %f319, %f317;
	ld.shared.f32 	%f321, [%r7+8];
	ld.shared.f32 	%f322, [%r86+128];
	fma.rn.f32 	%f323, %f321, %f322, %f320;
	ld.shared.f32 	%f324, [%r7+12];
	ld.shared.f32 	%f325, [%r86+192];
	fma.rn.f32 	%f326, %f324, %f325, %f323;
	ld.shared.f32 	%f327, [%r7+16];
	ld.shared.f32 	%f328, [%r86+256];
	fma.rn.f32 	%f329, %f327, %f328, %f326;
	ld.shared.f32 	%f330, [%r7+20];
	ld.shared.f32 	%f331, [%r86+320];
	fma.rn.f32 	%f332, %f330, %f331, %f329;
	ld.shared.f32 	%f333, [%r7+24];
	ld.shared.f32 	%f334, [%r86+384];
	fma.rn.f32 	%f335, %f333, %f334, %f332;
	ld.shared.f32 	%f336, [%r7+28];
	ld.shared.f32 	%f337, [%r86+448];
	fma.rn.f32 	%f338, %f336, %f337, %f335;
	ld.shared.f32 	%f339, [%r7+32];
	ld.shared.f32 	%f340, [%r86+512];
	fma.rn.f32 	%f341, %f339, %f340, %f338;
	ld.shared.f32 	%f342, [%r7+36];
	ld.shared.f32 	%f343, [%r86+576];
	fma.rn.f32 	%f344, %f342, %f343, %f341;
	ld.shared.f32 	%f345, [%r7+40];
	ld.shared.f32 	%f346, [%r86+640];
	fma.rn.f32 	%f347, %f345, %f346, %f344;
	ld.shared.f32 	%f348, [%r7+44];
	ld.shared.f32 	%f349, [%r86+704];
	fma.rn.f32 	%f350, %f348, %f349, %f347;
	ld.shared.f32 	%f351, [%r7+48];
	ld.shared.f32 	%f352, [%r86+768];
	fma.rn.f32 	%f353, %f351, %f352, %f350;
	ld.shared.f32 	%f354, [%r7+52];
	ld.shared.f32 	%f355, [%r86+832];
	fma.rn.f32 	%f356, %f354, %f355, %f353;
	ld.shared.f32 	%f357, [%r7+56];
	ld.shared.f32 	%f358, [%r86+896];
	fma.rn.f32 	%f359, %f357, %f358, %f356;
	ld.shared.f32 	%f360, [%r7+60];
	ld.shared.f32 	%f361, [%r86+960];
	fma.rn.f32 	%f367, %f360, %f361, %f359;
	bar.sync 	0;
$L__BB0_10:
	ld.param.u64 	%rd47, [_Z20matmul_fp32_tiled_bcPfS_S_jjjj_param_2];
	mad.lo.s32 	%r88, %r30, %r38, %r2;
	cvta.to.global.u64 	%rd38, %rd47;
	mul.wide.u32 	%rd39, %r88, 4;
	add.s64 	%rd40, %rd38, %rd39;
	st.global.f32 	[%rd40], %f367;
$L__BB0_11:
	ret;

}
	// .globl	_Z17matmul_fp32_tiledPfS_S_jjjj
.visible .entry _Z17matmul_fp32_tiledPfS_S_jjjj(
	.param .u64 .ptr .align 1 _Z17matmul_fp32_tiledPfS_S_jjjj_param_0,
	.param .u64 .ptr .align 1 _Z17matmul_fp32_tiledPfS_S_jjjj_param_1,
	.param .u64 .ptr .align 1 _Z17matmul_fp32_tiledPfS_S_jjjj_param_2,
	.param .u32 _Z17matmul_fp32_tiledPfS_S_jjjj_param_3,
	.param .u32 _Z17matmul_fp32_tiledPfS_S_jjjj_param_4,
	.param .u32 _Z17matmul_fp32_tiledPfS_S_jjjj_param_5,
	.param .u32 _Z17matmul_fp32_tiledPfS_S_jjjj_param_6
)
{
	.reg .pred 	%p<7>;
	.reg .b32 	%r<99>;
	.reg .b32 	%f<368>;
	.reg .b64 	%rd<48>;
	// demoted variable
	.shared .align 4 .b8 _ZZ17matmul_fp32_tiledPfS_S_jjjjE7m1_tile[1024];
	// demoted variable
	.shared .align 4 .b8 _ZZ17matmul_fp32_tiledPfS_S_jjjjE7m2_tile[1024];
	ld.param.u32 	%r31, [_Z17matmul_fp32_tiledPfS_S_jjjj_param_5];
	mov.u32 	%r32, %ctaid.x;
	mov.u32 	%r33, %ntid.x;
	mov.u32 	%r1, %tid.x;
	mad.lo.s32 	%r2, %r32, %r33, %r1;
	mov.u32 	%r34, %ctaid.y;
	mov.u32 	%r35, %ntid.y;
	mov.u32 	%r3, %tid.y;
	mad.lo.s32 	%r4, %r34, %r35, %r3;
	shr.u32 	%r5, %r31, 4;
	setp.lt.u32 	%p1, %r31, 16;
	mov.f32 	%f367, 0f00000000;
	@%p1 bra 	$L__BB1_9;
	mad.lo.s32 	%r6, %r31, %r4, %r1;
	shl.b32 	%r37, %r3, 6;
	mov.u32 	%r38, _ZZ17matmul_fp32_tiledPfS_S_jjjjE7m1_tile;
	add.s32 	%r7, %r38, %r37;
	add.s32 	%r39, %r5, -1;
	setp.lt.u32 	%p2, %r39, 3;
	mov.f32 	%f367, 0f00000000;
	mov.b32 	%r98, 0;
	@%p2 bra 	$L__BB1_4;
	ld.param.u32 	%r86, [_Z17matmul_fp32_tiledPfS_S_jjjj_param_4];
	and.b32  	%r98, %r5, 268435452;
	neg.s32 	%r96, %r98;
	add.s32 	%r95, %r6, 32;
	add.s32 	%r42, %r3, 48;
	mad.lo.s32 	%r94, %r86, %r42, %r2;
	add.s32 	%r43, %r3, 32;
	mad.lo.s32 	%r93, %r86, %r43, %r2;
	add.s32 	%r44, %r3, 16;
	mad.lo.s32 	%r92, %r86, %r44, %r2;
	mad.lo.s32 	%r91, %r3, %r86, %r2;
	mov.f32 	%f367, 0f00000000;
$L__BB1_3:
	.pragma "nounroll";
	ld.param.u32 	%r87, [_Z17matmul_fp32_tiledPfS_S_jjjj_param_4];
	ld.param.u64 	%rd44, [_Z17matmul_fp32_tiledPfS_S_jjjj_param_1];
	ld.param.u64 	%rd41, [_Z17matmul_fp32_tiledPfS_S_jjjj_param_0];
	add.s32 	%r46, %r95, -32;
	cvta.to.global.u64 	%rd4, %rd41;
	mul.wide.u32 	%rd5, %r46, 4;
	add.s64 	%rd6, %rd4, %rd5;
	ld.global.f32 	%f14, [%rd6];
	shl.b32 	%r48, %r1, 2;
	add.s32 	%r49, %r7, %r48;
	st.shared.f32 	[%r49], %f14;
	cvta.to.global.u64 	%rd7, %rd44;
	mul.wide.u32 	%rd8, %r91, 4;
	add.s64 	%rd9, %rd7, %rd8;
	ld.global.f32 	%f15, [%rd9];
	mov.u32 	%r51, _ZZ17matmul_fp32_tiledPfS_S_jjjjE7m2_tile;
	add.s32 	%r52, %r51, %r48;
	add.s32 	%r53, %r52, %r37;
	st.shared.f32 	[%r53], %f15;
	bar.sync 	0;
	ld.shared.f32 	%f16, [%r7];
	ld.shared.f32 	%f17, [%r52];
	fma.rn.f32 	%f18, %f16, %f17, %f367;
	ld.shared.f32 	%f19, [%r7+4];
	ld.shared.f32 	%f20, [%r52+64];
	fma.rn.f32 	%f21, %f19, %f20, %f18;
	ld.shared.f32 	%f22, [%r7+8];
	ld.shared.f32 	%f23, [%r52+128];
	fma.rn.f32 	%f24, %f22, %f23, %f21;
	ld.shared.f32 	%f25, [%r7+12];
	ld.shared.f32 	%f26, [%r52+192];
	fma.rn.f32 	%f27, %f25, %f26, %f24;
	ld.shared.f32 	%f28, [%r7+16];
	ld.shared.f32 	%f29, [%r52+256];
	fma.rn.f32 	%f30, %f28, %f29, %f27;
	ld.shared.f32 	%f31, [%r7+20];
	ld.shared.f32 	%f32, [%r52+320];
	fma.rn.f32 	%f33, %f31, %f32, %f30;
	ld.shared.f32 	%f34, [%r7+24];
	ld.shared.f32 	%f35, [%r52+384];
	fma.rn.f32 	%f36, %f34, %f35, %f33;
	ld.shared.f32 	%f37, [%r7+28];
	ld.shared.f32 	%f38, [%r52+448];
	fma.rn.f32 	%f39, %f37, %f38, %f36;
	ld.shared.f32 	%f40, [%r7+32];
	ld.shared.f32 	%f41, [%r52+512];
	fma.rn.f32 	%f42, %f40, %f41, %f39;
	ld.shared.f32 	%f43, [%r7+36];
	ld.shared.f32 	%f44, [%r52+576];
	fma.rn.f32 	%f45, %f43, %f44, %f42;
	ld.shared.f32 	%f46, [%r7+40];
	ld.shared.f32 	%f47, [%r52+640];
	fma.rn.f32 	%f48, %f46, %f47, %f45;
	ld.shared.f32 	%f49, [%r7+44];
	ld.shared.f32 	%f50, [%r52+704];
	fma.rn.f32 	%f51, %f49, %f50, %f48;
	ld.shared.f32 	%f52, [%r7+48];
	ld.shared.f32 	%f53, [%r52+768];
	fma.rn.f32 	%f54, %f52, %f53, %f51;
	ld.shared.f32 	%f55, [%r7+52];
	ld.shared.f32 	%f56, [%r52+832];
	fma.rn.f32 	%f57, %f55, %f56, %f54;
	ld.shared.f32 	%f58, [%r7+56];
	ld.shared.f32 	%f59, [%r52+896];
	fma.rn.f32 	%f60, %f58, %f59, %f57;
	ld.shared.f32 	%f61, [%r7+60];
	ld.shared.f32 	%f62, [%r52+960];
	fma.rn.f32 	%f63, %f61, %f62, %f60;
	bar.sync 	0;
	add.s32 	%r54, %r95, -16;
	mul.wide.u32 	%rd10, %r54, 4;
	add.s64 	%rd11, %rd4, %rd10;
	ld.global.f32 	%f64, [%rd11];
	st.shared.f32 	[%r49], %f64;
	mul.wide.u32 	%rd12, %r92, 4;
	add.s64 	%rd13, %rd7, %rd12;
	ld.global.f32 	%f65, [%rd13];
	st.shared.f32 	[%r53], %f65;
	bar.sync 	0;
	ld.shared.f32 	%f66, [%r7];
	ld.shared.f32 	%f67, [%r52];
	fma.rn.f32 	%f68, %f66, %f67, %f63;
	ld.shared.f32 	%f69, [%r7+4];
	ld.shared.f32 	%f70, [%r52+64];
	fma.rn.f32 	%f71, %f69, %f70, %f68;
	ld.shared.f32 	%f72, [%r7+8];
	ld.shared.f32 	%f73, [%r52+128];
	fma.rn.f32 	%f74, %f72, %f73, %f71;
	ld.shared.f32 	%f75, [%r7+12];
	ld.shared.f32 	%f76, [%r52+192];
	fma.rn.f32 	%f77, %f75, %f76, %f74;
	ld.shared.f32 	%f78, [%r7+16];
	ld.shared.f32 	%f79, [%r52+256];
	fma.rn.f32 	%f80, %f78, %f79, %f77;
	ld.shared.f32 	%f81, [%r7+20];
	ld.shared.f32 	%f82, [%r52+320];
	fma.rn.f32 	%f83, %f81, %f82, %f80;
	ld.shared.f32 	%f84, [%r7+24];
	ld.shared.f32 	%f85, [%r52+384];
	fma.rn.f32 	%f86, %f84, %f85, %f83;
	ld.shared.f32 	%f87, [%r7+28];
	ld.shared.f32 	%f88, [%r52+448];
	fma.rn.f32 	%f89, %f87, %f88, %f86;
	ld.shared.f32 	%f90, [%r7+32];
	ld.shared.f32 	%f91, [%r52+512];
	fma.rn.f32 	%f92, %f90, %f91, %f89;
	ld.shared.f32 	%f93, [%r7+36];
	ld.shared.f32 	%f94, [%r52+576];
	fma.rn.f32 	%f95, %f93, %f94, %f92;
	ld.shared.f32 	%f96, [%r7+40];
	ld.shared.f32 	%f97, [%r52+640];
	fma.rn.f32 	%f98, %f96, %f97, %f95;
	ld.shared.f32 	%f99, [%r7+44];
	ld.shared.f32 	%f100, [%r52+704];
	fma.rn.f32 	%f101, %f99, %f100, %f98;
	ld.shared.f32 	%f102, [%r7+48];
	ld.shared.f32 	%f103, [%r52+768];
	fma.rn.f32 	%f104, %f102, %f103, %f101;
	ld.shared.f32 	%f105, [%r7+52];
	ld.shared.f32 	%f106, [%r52+832];
	fma.rn.f32 	%f107, %f105, %f106, %f104;
	ld.shared.f32 	%f108, [%r7+56];
	ld.shared.f32 	%f109, [%r52+896];
	fma.rn.f32 	%f110, %f108, %f109, %f107;
	ld.shared.f32 	%f111, [%r7+60];
	ld.shared.f32 	%f112, [%r52+960];
	fma.rn.f32 	%f113, %f111, %f112, %f110;
	bar.sync 	0;
	add.s32 	%r55, %r95, 16;
	mul.wide.u32 	%rd14, %r95, 4;
	add.s64 	%rd15, %rd4, %rd14;
	ld.global.f32 	%f114, [%rd15];
	st.shared.f32 	[%r49], %f114;
	mul.wide.u32 	%rd16, %r93, 4;
	add.s64 	%rd17, %rd7, %rd16;
	ld.global.f32 	%f115, [%rd17];
	st.shared.f32 	[%r53], %f115;
	bar.sync 	0;
	ld.shared.f32 	%f116, [%r7];
	ld.shared.f32 	%f117, [%r52];
	fma.rn.f32 	%f118, %f116, %f117, %f113;
	ld.shared.f32 	%f119, [%r7+4];
	ld.shared.f32 	%f120, [%r52+64];
	fma.rn.f32 	%f121, %f119, %f120, %f118;
	ld.shared.f32 	%f122, [%r7+8];
	ld.shared.f32 	%f123, [%r52+128];
	fma.rn.f32 	%f124, %f122, %f123, %f121;
	ld.shared.f32 	%f125, [%r7+12];
	ld.shared.f32 	%f126, [%r52+192];
	fma.rn.f32 	%f127, %f125, %f126, %f124;
	ld.shared.f32 	%f128, [%r7+16];
	ld.shared.f32 	%f129, [%r52+256];
	fma.rn.f32 	%f130, %f128, %f129, %f127;
	ld.shared.f32 	%f131, [%r7+20];
	ld.shared.f32 	%f132, [%r52+320];
	fma.rn.f32 	%f133, %f131, %f132, %f130;
	ld.shared.f32 	%f134, [%r7+24];
	ld.shared.f32 	%f135, [%r52+384];
	fma.rn.f32 	%f136, %f134, %f135, %f133;
	ld.shared.f32 	%f137, [%r7+28];
	ld.shared.f32 	%f138, [%r52+448];
	fma.rn.f32 	%f139, %f137, %f138, %f136;
	ld.shared.f32 	%f140, [%r7+32];
	ld.shared.f32 	%f141, [%r52+512];
	fma.rn.f32 	%f142, %f140, %f141, %f139;
	ld.shared.f32 	%f143, [%r7+36];
	ld.shared.f32 	%f144, [%r52+576];
	fma.rn.f32 	%f145, %f143, %f144, %f142;
	ld.shared.f32 	%f146, [%r7+40];
	ld.shared.f32 	%f147, [%r52+640];
	fma.rn.f32 	%f148, %f146, %f147, %f145;
	ld.shared.f32 	%f149, [%r7+44];
	ld.shared.f32 	%f150, [%r52+704];
	fma.rn.f32 	%f151, %f149, %f150, %f148;
	ld.shared.f32 	%f152, [%r7+48];
	ld.shared.f32 	%f153, [%r52+768];
	fma.rn.f32 	%f154, %f152, %f153, %f151;
	ld.shared.f32 	%f155, [%r7+52];
	ld.shared.f32 	%f156, [%r52+832];
	fma.rn.f32 	%f157, %f155, %f156, %f154;
	ld.shared.f32 	%f158, [%r7+56];
	ld.shared.f32 	%f159, [%r52+896];
	fma.rn.f32 	%f160, %f158, %f159, %f157;
	ld.shared.f32 	%f161, [%r7+60];
	ld.shared.f32 	%f162, [%r52+960];
	fma.rn.f32 	%f163, %f161, %f162, %f160;
	bar.sync 	0;
	mul.wide.u32 	%rd18, %r55, 4;
	add.s64 	%rd19, %rd4, %rd18;
	ld.global.f32 	%f164, [%rd19];
	st.shared.f32 	[%r49], %f164;
	mul.wide.u32 	%rd20, %r94, 4;
	add.s64 	%rd21, %rd7, %rd20;
	ld.global.f32 	%f165, [%rd21];
	st.shared.f32 	[%r53], %f165;
	bar.sync 	0;
	ld.shared.f32 	%f166, [%r7];
	ld.shared.f32 	%f167, [%r52];
	fma.rn.f32 	%f168, %f166, %f167, %f163;
	ld.shared.f32 	%f169, [%r7+4];
	ld.shared.f32 	%f170, [%r52+64];
	fma.rn.f32 	%f171, %f169, %f170, %f168;
	ld.shared.f32 	%f172, [%r7+8];
	ld.shared.f32 	%f173, [%r52+128];
	fma.rn.f32 	%f174, %f172, %f173, %f171;
	ld.shared.f32 	%f175, [%r7+12];
	ld.shared.f32 	%f176, [%r52+192];
	fma.rn.f32 	%f177, %f175, %f176, %f174;
	ld.shared.f32 	%f178, [%r7+16];
	ld.shared.f32 	%f179, [%r52+256];
	fma.rn.f32 	%f180, %f178, %f179, %f177;
	ld.shared.f32 	%f181, [%r7+20];
	ld.shared.f32 	%f182, [%r52+320];
	fma.rn.f32 	%f183, %f181, %f182, %f180;
	ld.shared.f32 	%f184, [%r7+24];
	ld.shared.f32 	%f185, [%r52+384];
	fma.rn.f32 	%f186, %f184, %f185, %f183;
	ld.shared.f32 	%f187, [%r7+28];
	ld.shared.f32 	%f188, [%r52+448];
	fma.rn.f32 	%f189, %f187, %f188, %f186;
	ld.shared.f32 	%f190, [%r7+32];
	ld.shared.f32 	%f191, [%r52+512];
	fma.rn.f32 	%f192, %f190, %f191, %f189;
	ld.shared.f32 	%f193, [%r7+36];
	ld.shared.f32 	%f194, [%r52+576];
	fma.rn.f32 	%f195, %f193, %f194, %f192;
	ld.shared.f32 	%f196, [%r7+40];
	ld.shared.f32 	%f197, [%r52+640];
	fma.rn.f32 	%f198, %f196, %f197, %f195;
	ld.shared.f32 	%f199, [%r7+44];
	ld.shared.f32 	%f200, [%r52+704];
	fma.rn.f32 	%f201, %f199, %f200, %f198;
	ld.shared.f32 	%f202, [%r7+48];
	ld.shared.f32 	%f203, [%r52+768];
	fma.rn.f32 	%f204, %f202, %f203, %f201;
	ld.shared.f32 	%f205, [%r7+52];
	ld.shared.f32 	%f206, [%r52+832];
	fma.rn.f32 	%f207, %f205, %f206, %f204;
	ld.shared.f32 	%f208, [%r7+56];
	ld.shared.f32 	%f209, [%r52+896];
	fma.rn.f32 	%f210, %f208, %f209, %f207;
	ld.shared.f32 	%f211, [%r7+60];
	ld.shared.f32 	%f212, [%r52+960];
	fma.rn.f32 	%f367, %f211, %f212, %f210;
	bar.sync 	0;
	add.s32 	%r96, %r96, 4;
	add.s32 	%r95, %r95, 64;
	shl.b32 	%r56, %r87, 6;
	add.s32 	%r94, %r94, %r56;
	add.s32 	%r93, %r93, %r56;
	add.s32 	%r92, %r92, %r56;
	add.s32 	%r91, %r91, %r56;
	setp.ne.s32 	%p3, %r96, 0;
	@%p3 bra 	$L__BB1_3;
$L__BB1_4:
	and.b32  	%r57, %r5, 3;
	setp.eq.s32 	%p4, %r57, 0;
	@%p4 bra 	$L__BB1_9;
	setp.eq.s32 	%p5, %r57, 1;
	@%p5 bra 	$L__BB1_7;
	ld.param.u32 	%r88, [_Z17matmul_fp32_tiledPfS_S_jjjj_param_4];
	ld.param.u64 	%rd45, [_Z17matmul_fp32_tiledPfS_S_jjjj_param_1];
	ld.param.u64 	%rd42, [_Z17matmul_fp32_tiledPfS_S_jjjj_param_0];
	shl.b32 	%r59, %r98, 4;
	add.s32 	%r60, %r6, %r59;
	cvta.to.global.u64 	%rd22, %rd42;
	mul.wide.u32 	%rd23, %r60, 4;
	add.s64 	%rd24, %rd22, %rd23;
	ld.global.f32 	%f214, [%rd24];
	shl.b32 	%r62, %r1, 2;
	add.s32 	%r63, %r7, %r62;
	st.shared.f32 	[%r63], %f214;
	add.s32 	%r64, %r59, %r3;
	mad.lo.s32 	%r65, %r64, %r88, %r2;
	cvta.to.global.u64 	%rd25, %rd45;
	mul.wide.u32 	%rd26, %r65, 4;
	add.s64 	%rd27, %rd25, %rd26;
	ld.global.f32 	%f215, [%rd27];
	mov.u32 	%r67, _ZZ17matmul_fp32_tiledPfS_S_jjjjE7m2_tile;
	add.s32 	%r68, %r67, %r62;
	add.s32 	%r69, %r68, %r37;
	st.shared.f32 	[%r69], %f215;
	bar.sync 	0;
	ld.shared.f32 	%f216, [%r7];
	ld.shared.f32 	%f217, [%r68];
	fma.rn.f32 	%f218, %f216, %f217, %f367;
	ld.shared.f32 	%f219, [%r7+4];
	ld.shared.f32 	%f220, [%r68+64];
	fma.rn.f32 	%f221, %f219, %f220, %f218;
	ld.shared.f32 	%f222, [%r7+8];
	ld.shared.f32 	%f223, [%r68+128];
	fma.rn.f32 	%f224, %f222, %f223, %f221;
	ld.shared.f32 	%f225, [%r7+12];
	ld.shared.f32 	%f226, [%r68+192];
	fma.rn.f32 	%f227, %f225, %f226, %f224;
	ld.shared.f32 	%f228, [%r7+16];
	ld.shared.f32 	%f229, [%r68+256];
	fma.rn.f32 	%f230, %f228, %f229, %f227;
	ld.shared.f32 	%f231, [%r7+20];
	ld.shared.f32 	%f232, [%r68+320];
	fma.rn.f32 	%f233, %f231, %f232, %f230;
	ld.shared.f32 	%f234, [%r7+24];
	ld.shared.f32 	%f235, [%r68+384];
	fma.rn.f32 	%f236, %f234, %f235, %f233;
	ld.shared.f32 	%f237, [%r7+28];
	ld.shared.f32 	%f238, [%r68+448];
	fma.rn.f32 	%f239, %f237, %f238, %f236;
	ld.shared.f32 	%f240, [%r7+32];
	ld.shared.f32 	%f241, [%r68+512];
	fma.rn.f32 	%f242, %f240, %f241, %f239;
	ld.shared.f32 	%f243, [%r7+36];
	ld.shared.f32 	%f244, [%r68+576];
	fma.rn.f32 	%f245, %f243, %f244, %f242;
	ld.shared.f32 	%f246, [%r7+40];
	ld.shared.f32 	%f247, [%r68+640];
	fma.rn.f32 	%f248, %f246, %f247, %f245;
	ld.shared.f32 	%f249, [%r7+44];
	ld.shared.f32 	%f250, [%r68+704];
	fma.rn.f32 	%f251, %f249, %f250, %f248;
	ld.shared.f32 	%f252, [%r7+48];
	ld.shared.f32 	%f253, [%r68+768];
	fma.rn.f32 	%f254, %f252, %f253, %f251;
	ld.shared.f32 	%f255, [%r7+52];
	ld.shared.f32 	%f256, [%r68+832];
	fma.rn.f32 	%f257, %f255, %f256, %f254;
	ld.shared.f32 	%f258, [%r7+56];
	ld.shared.f32 	%f259, [%r68+896];
	fma.rn.f32 	%f260, %f258, %f259, %f257;
	ld.shared.f32 	%f261, [%r7+60];
	ld.shared.f32 	%f262, [%r68+960];
	fma.rn.f32 	%f263, %f261, %f262, %f260;
	bar.sync 	0;
	add.s32 	%r70, %r60, 16;
	mul.wide.u32 	%rd28, %r70, 4;
	add.s64 	%rd29, %rd22, %rd28;
	ld.global.f32 	%f264, [%rd29];
	st.shared.f32 	[%r63], %f264;
	add.s32 	%r71, %r64, 16;
	mad.lo.s32 	%r72, %r71, %r88, %r2;
	mul.wide.u32 	%rd30, %r72, 4;
	add.s64 	%rd31, %rd25, %rd30;
	ld.global.f32 	%f265, [%rd31];
	st.shared.f32 	[%r69], %f265;
	bar.sync 	0;
	ld.shared.f32 	%f266, [%r7];
	ld.shared.f32 	%f267, [%r68];
	fma.rn.f32 	%f268, %f266, %f267, %f263;
	ld.shared.f32 	%f269, [%r7+4];
	ld.shared.f32 	%f270, [%r68+64];
	fma.rn.f32 	%f271, %f269, %f270, %f268;
	ld.shared.f32 	%f272, [%r7+8];
	ld.shared.f32 	%f273, [%r68+128];
	fma.rn.f32 	%f274, %f272, %f273, %f271;
	ld.shared.f32 	%f275, [%r7+12];
	ld.shared.f32 	%f276, [%r68+192];
	fma.rn.f32 	%f277, %f275, %f276, %f274;
	ld.shared.f32 	%f278, [%r7+16];
	ld.shared.f32 	%f279, [%r68+256];
	fma.rn.f32 	%f280, %f278, %f279, %f277;
	ld.shared.f32 	%f281, [%r7+20];
	ld.shared.f32 	%f282, [%r68+320];
	fma.rn.f32 	%f283, %f281, %f282, %f280;
	ld.shared.f32 	%f284, [%r7+24];
	ld.shared.f32 	%f285, [%r68+384];
	fma.rn.f32 	%f286, %f284, %f285, %f283;
	ld.shared.f32 	%f287, [%r7+28];
	ld.shared.f32 	%f288, [%r68+448];
	fma.rn.f32 	%f289, %f287, %f288, %f286;
	ld.shared.f32 	%f290, [%r7+32];
	ld.shared.f32 	%f291, [%r68+512];
	fma.rn.f32 	%f292, %f290, %f291, %f289;
	ld.shared.f32 	%f293, [%r7+36];
	ld.shared.f32 	%f294, [%r68+576];
	fma.rn.f32 	%f295, %f293, %f294, %f292;
	ld.shared.f32 	%f296, [%r7+40];
	ld.shared.f32 	%f297, [%r68+640];
	fma.rn.f32 	%f298, %f296, %f297, %f295;
	ld.shared.f32 	%f299, [%r7+44];
	ld.shared.f32 	%f300, [%r68+704];
	fma.rn.f32 	%f301, %f299, %f300, %f298;
	ld.shared.f32 	%f302, [%r7+48];
	ld.shared.f32 	%f303, [%r68+768];
	fma.rn.f32 	%f304, %f302, %f303, %f301;
	ld.shared.f32 	%f305, [%r7+52];
	ld.shared.f32 	%f306, [%r68+832];
	fma.rn.f32 	%f307, %f305, %f306, %f304;
	ld.shared.f32 	%f308, [%r7+56];
	ld.shared.f32 	%f309, [%r68+896];
	fma.rn.f32 	%f310, %f308, %f309, %f307;
	ld.shared.f32 	%f311, [%r7+60];
	ld.shared.f32 	%f312, [%r68+960];
	fma.rn.f32 	%f367, %f311, %f312, %f310;
	bar.sync 	0;
	add.s32 	%r98, %r98, 2;
$L__BB1_7:
	and.b32  	%r73, %r31, 16;
	setp.eq.s32 	%p6, %r73, 0;
	@%p6 bra 	$L__BB1_9;
	ld.param.u32 	%r89, [_Z17matmul_fp32_tiledPfS_S_jjjj_param_4];
	ld.param.u64 	%rd46, [_Z17matmul_fp32_tiledPfS_S_jjjj_param_1];
	ld.param.u64 	%rd43, [_Z17matmul_fp32_tiledPfS_S_jjjj_param_0];
	shl.b32 	%r74, %r98, 4;
	add.s32 	%r75, %r6, %r74;
	cvta.to.global.u64 	%rd32, %rd43;
	mul.wide.u32 	%rd33, %r75, 4;
	add.s64 	%rd34, %rd32, %rd33;
	ld.global.f32 	%f313, [%rd34];
	shl.b32 	%r77, %r1, 2;
	add.s32 	%r78, %r7, %r77;
	st.shared.f32 	[%r78], %f313;
	add.s32 	%r79, %r74, %r3;
	mad.lo.s32 	%r80, %r79, %r89, %r2;
	cvta.to.global.u64 	%rd35, %rd46;
	mul.wide.u32 	%rd36, %r80, 4;
	add.s64 	%rd37, %rd35, %rd36;
	ld.global.f32 	%f314, [%rd37];
	mov.u32 	%r82, _ZZ17matmul_fp32_tiledPfS_S_jjjjE7m2_tile;
	add.s32 	%r83, %r82, %r77;
	add.s32 	%r84, %r83, %r37;
	st.shared.f32 	[%r84], %f314;
	bar.sync 	0;
	ld.shared.f32 	%f315, [%r7];
	ld.shared.f32 	%f316, [%r83];
	fma.rn.f32 	%f317, %f315, %f316, %f367;
	ld.shared.f32 	%f318, [%r7+4];
	ld.shared.f32 	%f319, [%r83+64];
	fma.rn.f32 	%f320, %f318, %f319, %f317;
	ld.shared.f32 	%f321, [%r7+8];
	ld.shared.f32 	%f322, [%r83+128];
	fma.rn.f32 	%f323, %f321, %f322, %f320;
	ld.shared.f32 	%f324, [%r7+12];
	ld.shared.f32 	%f325, [%r83+192];
	fma.rn.f32 	%f326, %f324, %f325, %f323;
	ld.shared.f32 	%f327, [%r7+16];
	ld.shared.f32 	%f328, [%r83+256];
	fma.rn.f32 	%f329, %f327, %f328, %f326;
	ld.shared.f32 	%f330, [%r7+20];
	ld.shared.f32 	%f331, [%r83+320];
	fma.rn.f32 	%f332, %f330, %f331, %f329;
	ld.shared.f32 	%f333, [%r7+24];
	ld.shared.f32 	%f334, [%r83+384];
	fma.rn.f32 	%f335, %f333, %f334, %f332;
	ld.shared.f32 	%f336, [%r7+28];
	ld.shared.f32 	%f337, [%r83+448];
	fma.rn.f32 	%f338, %f336, %f337, %f335;
	ld.shared.f32 	%f339, [%r7+32];
	ld.shared.f32 	%f340, [%r83+512];
	fma.rn.f32 	%f341, %f339, %f340, %f338;
	ld.shared.f32 	%f342, [%r7+36];
	ld.shared.f32 	%f343, [%r83+576];
	fma.rn.f32 	%f344, %f342, %f343, %f341;
	ld.shared.f32 	%f345, [%r7+40];
	ld.shared.f32 	%f346, [%r83+640];
	fma.rn.f32 	%f347, %f345, %f346, %f344;
	ld.shared.f32 	%f348, [%r7+44];
	ld.shared.f32 	%f349, [%r83+704];
	fma.rn.f32 	%f350, %f348, %f349, %f347;
	ld.shared.f32 	%f351, [%r7+48];
	ld.shared.f32 	%f352, [%r83+768];
	fma.rn.f32 	%f353, %f351, %f352, %f350;
	ld.shared.f32 	%f354, [%r7+52];
	ld.shared.f32 	%f355, [%r83+832];
	fma.rn.f32 	%f356, %f354, %f355, %f353;
	ld.shared.f32 	%f357, [%r7+56];
	ld.shared.f32 	%f358, [%r83+896];
	fma.rn.f32 	%f359, %f357, %f358, %f356;
	ld.shared.f32 	%f360, [%r7+60];
	ld.shared.f32 	%f361, [%r83+960];
	fma.rn.f32 	%f367, %f360, %f361, %f359;
	bar.sync 	0;
$L__BB1_9:
	ld.param.u32 	%r90, [_Z17matmul_fp32_tiledPfS_S_jjjj_param_4];
	ld.param.u64 	%rd47, [_Z17matmul_fp32_tiledPfS_S_jjjj_param_2];
	cvta.to.global.u64 	%rd38, %rd47;
	mad.lo.s32 	%r85, %r90, %r4, %r2;
	mul.wide.u32 	%rd39, %r85, 4;
	add.s64 	%rd40, %rd38, %rd39;
	st.global.f32 	[%rd40], %f367;
	ret;

}
	// .globl	_Z11matmul_fp32PfS_S_jjjj
.visible .entry _Z11matmul_fp32PfS_S_jjjj(
	.param .u64 .ptr .align 1 _Z11matmul_fp32PfS_S_jjjj_param_0,
	.param .u64 .ptr .align 1 _Z11matmul_fp32PfS_S_jjjj_param_1,
	.param .u64 .ptr .align 1 _Z11matmul_fp32PfS_S_jjjj_param_2,
	.param .u32 _Z11matmul_fp32PfS_S_jjjj_param_3,
	.param .u32 _Z11matmul_fp32PfS_S_jjjj_param_4,
	.param .u32 _Z11matmul_fp32PfS_S_jjjj_param_5,
	.param .u32 _Z11matmul_fp32PfS_S_jjjj_param_6
)
{
	.reg .pred 	%p<13>;
	.reg .b32 	%r<46>;
	.reg .b32 	%f<68>;
	.reg .b64 	%rd<40>;

	ld.param.u64 	%rd5, [_Z11matmul_fp32PfS_S_jjjj_param_0];
	ld.param.u64 	%rd6, [_Z11matmul_fp32PfS_S_jjjj_param_1];
	ld.param.u64 	%rd4, [_Z11matmul_fp32PfS_S_jjjj_param_2];
	ld.param.u32 	%r22, [_Z11matmul_fp32PfS_S_jjjj_param_3];
	ld.param.u32 	%r20, [_Z11matmul_fp32PfS_S_jjjj_param_4];
	ld.param.u32 	%r21, [_Z11matmul_fp32PfS_S_jjjj_param_5];
	cvta.to.global.u64 	%rd1, %rd6;
	cvta.to.global.u64 	%rd2, %rd5;
	mov.u32 	%r24, %ctaid.x;
	mov.u32 	%r25, %ntid.x;
	mov.u32 	%r26, %tid.x;
	mad.lo.s32 	%r1, %r24, %r25, %r26;
	mov.u32 	%r27, %ctaid.y;
	mov.u32 	%r28, %ntid.y;
	mov.u32 	%r29, %tid.y;
	mad.lo.s32 	%r30, %r27, %r28, %r29;
	setp.ge.u32 	%p1, %r1, %r20;
	setp.ge.u32 	%p2, %r30, %r22;
	or.pred  	%p3, %p1, %p2;
	@%p3 bra 	$L__BB2_14;
	setp.eq.s32 	%p4, %r21, 0;
	mov.f32 	%f67, 0f00000000;
	@%p4 bra 	$L__BB2_13;
	mul.lo.s32 	%r3, %r21, %r30;
	and.b32  	%r4, %r21, 7;
	setp.lt.u32 	%p5, %r21, 8;
	mov.f32 	%f67, 0f00000000;
	mov.b32 	%r44, 0;
	@%p5 bra 	$L__BB2_5;
	and.b32  	%r44, %r21, -8;
	neg.s32 	%r42, %r44;
	shl.b32 	%r7, %r20, 3;
	add.s64 	%rd3, %rd2, 16;
	mov.f32 	%f67, 0f00000000;
	mul.wide.s32 	%rd11, %r20, 4;
	mov.u32 	%r40, %r3;
	mov.u32 	%r41, %r1;
$L__BB2_4:
	.pragma "nounroll";
	mul.wide.s32 	%rd7, %r40, 4;
	add.s64 	%rd8, %rd3, %rd7;
	ld.global.f32 	%f17, [%rd8+-16];
	mul.wide.s32 	%rd9, %r41, 4;
	add.s64 	%rd10, %rd1, %rd9;
	ld.global.f32 	%f18, [%rd10];
	fma.rn.f32 	%f19, %f17, %f18, %f67;
	ld.global.f32 	%f20, [%rd8+-12];
	add.s64 	%rd12, %rd10, %rd11;
	ld.global.f32 	%f21, [%rd12];
	fma.rn.f32 	%f22, %f20, %f21, %f19;
	ld.global.f32 	%f23, [%rd8+-8];
	add.s64 	%rd13, %rd12, %rd11;
	ld.global.f32 	%f24, [%rd13];
	fma.rn.f32 	%f25, %f23, %f24, %f22;
	ld.global.f32 	%f26, [%rd8+-4];
	add.s64 	%rd14, %rd13, %rd11;
	ld.global.f32 	%f27, [%rd14];
	fma.rn.f32 	%f28, %f26, %f27, %f25;
	ld.global.f32 	%f29, [%rd8];
	add.s64 	%rd15, %rd14, %rd11;
	ld.global.f32 	%f30, [%rd15];
	fma.rn.f32 	%f31, %f29, %f30, %f28;
	ld.global.f32 	%f32, [%rd8+4];
	add.s64 	%rd16, %rd15, %rd11;
	ld.global.f32 	%f33, [%rd16];
	fma.rn.f32 	%f34, %f32, %f33, %f31;
	ld.global.f32 	%f35, [%rd8+8];
	add.s64 	%rd17, %rd16, %rd11;
	ld.global.f32 	%f36, [%rd17];
	fma.rn.f32 	%f37, %f35, %f36, %f34;
	ld.global.f32 	%f38, [%rd8+12];
	add.s64 	%rd18, %rd17, %rd11;
	ld.global.f32 	%f39, [%rd18];
	fma.rn.f32 	%f67, %f38, %f39, %f37;
	add.s32 	%r42, %r42, 8;
	add.s32 	%r41, %r41, %r7;
	add.s32 	%r40, %r40, 8;
	setp.ne.s32 	%p6, %r42, 0;
	@%p6 bra 	$L__BB2_4;
$L__BB2_5:
	setp.eq.s32 	%p7, %r4, 0;
	@%p7 bra 	$L__BB2_13;
	and.b32  	%r15, %r21, 3;
	setp.lt.u32 	%p8, %r4, 4;
	@%p8 bra 	$L__BB2_8;
	add.s32 	%r32, %r44, %r3;
	mul.wide.s32 	%rd19, %r32, 4;
	add.s64 	%rd20, %rd2, %rd19;
	ld.global.f32 	%f41, [%rd20];
	mad.lo.s32 	%r33, %r44, %r20, %r1;
	mul.wide.s32 	%rd21, %r33, 4;
	add.s64 	%rd22, %rd1, %rd21;
	ld.global.f32 	%f42, [%rd22];
	fma.rn.f32 	%f43, %f41, %f42, %f67;
	ld.global.f32 	%f44, [%rd20+4];
	mul.wide.s32 	%rd23, %r20, 4;
	add.s64 	%rd24, %rd22, %rd23;
	ld.global.f32 	%f45, [%rd24];
	fma.rn.f32 	%f46, %f44, %f45, %f43;
	ld.global.f32 	%f47, [%rd20+8];
	add.s64 	%rd25, %rd24, %rd23;
	ld.global.f32 	%f48, [%rd25];
	fma.rn.f32 	%f49, %f47, %f48, %f46;
	ld.global.f32 	%f50, [%rd20+12];
	add.s64 	%rd26, %rd25, %rd23;
	ld.global.f32 	%f51, [%rd26];
	fma.rn.f32 	%f67, %f50, %f51, %f49;
	add.s32 	%r44, %r44, 4;
$L__BB2_8:
	setp.eq.s32 	%p9, %r15, 0;
	@%p9 bra 	$L__BB2_13;
	setp.eq.s32 	%p10, %r15, 1;
	@%p10 bra 	$L__BB2_11;
	add.s32 	%r34, %r44, %r3;
	mul.wide.s32 	%rd27, %r34, 4;
	add.s64 	%rd28, %rd2, %rd27;
	ld.global.f32 	%f53, [%rd28];
	mad.lo.s32 	%r35, %r44, %r20, %r1;
	mul.wide.s32 	%rd29, %r35, 4;
	add.s64 	%rd30, %rd1, %rd29;
	ld.global.f32 	%f54, [%rd30];
	fma.rn.f32 	%f55, %f53, %f54, %f67;
	ld.global.f32 	%f56, [%rd28+4];
	mul.wide.s32 	%rd31, %r20, 4;
	add.s64 	%rd32, %rd30, %rd31;
	ld.global.f32 	%f57, [%rd32];
	fma.rn.f32 	%f67, %f56, %f57, %f55;
	add.s32 	%r44, %r44, 2;
$L__BB2_11:
	and.b32  	%r36, %r21, 1;
	setp.eq.b32 	%p11, %r36, 1;
	not.pred 	%p12, %p11;
	@%p12 bra 	$L__BB2_13;
	add.s32 	%r37, %r44, %r3;
	mul.wide.s32 	%rd33, %r37, 4;
	add.s64 	%rd34, %rd2, %rd33;
	ld.global.f32 	%f58, [%rd34];
	mad.lo.s32 	%r38, %r44, %r20, %r1;
	mul.wide.s32 	%rd35, %r38, 4;
	add.s64 	%rd36, %rd1, %rd35;
	ld.global.f32 	%f59, [%rd36];
	fma.rn.f32 	%f67, %f58, %f59, %f67;
$L__BB2_13:
	mad.lo.s32 	%r39, %r20, %r30, %r1;
	cvta.to.global.u64 	%rd37, %rd4;
	mul.wide.u32 	%rd38, %r39, 4;
	add.s64 	%rd39, %rd37, %rd38;
	st.global.f32 	[%rd39], %f67;
$L__BB2_14:
	ret;

}


// ===== COMPILED SASS (sm_100) =====

	.target	sm_100

	.elftype	@"ET_EXEC"


//--------------------- .note.nv.tkinfo           --------------------------
	.section	.note.nv.tkinfo,"",@"SHT_NOTE"
	.sectionflags	@"SHF_NOTE_NV_TKINFO"
	.tkinfo
        /*0018*/ 	.word	0x00000002
        /*0030*/ 	.string	""
        /*0030*/ 	.string	"ptxas"
        /*0030*/ 	.string	"Cuda compilation tools, release 13.0, V13.0.88"
        /*0030*/ 	.string	"Build cuda_13.0.r13.0/compiler.36424714_0"
        /*0030*/ 	.string	"-arch sm_100 -m 64 "



//--------------------- .note.nv.cuinfo           --------------------------
	.section	.note.nv.cuinfo,"",@"SHT_NOTE"
	.sectionflags	@"SHF_NOTE_NV_CUINFO"
        /*0018*/ 	.short	0x0002
        /*001a*/ 	.short	0x0064
        /*001c*/ 	.short	0x0082
	.zero		2


//--------------------- .nv.info                  --------------------------
	.section	.nv.info,"",@"SHT_CUDA_INFO"
	.align	4


	//----- nvinfo : EIATTR_REGCOUNT
	.align		4
        /*0000*/ 	.byte	0x04, 0x2f
        /*0002*/ 	.short	(.L_1 - .L_0)
	.align		4
.L_0:
        /*0004*/ 	.word	index@(_Z20matmul_fp32_tiled_bcPfS_S_jjjj)
        /*0008*/ 	.word	0x00000020


	//----- nvinfo : EIATTR_FRAME_SIZE
	.align		4
.L_1:
        /*000c*/ 	.byte	0x04, 0x11
        /*000e*/ 	.short	(.L_3 - .L_2)
	.align		4
.L_2:
        /*0010*/ 	.word	index@(_Z20matmul_fp32_tiled_bcPfS_S_jjjj)
        /*0014*/ 	.word	0x00000000


	//----- nvinfo : EIATTR_REGCOUNT
	.align		4
.L_3:
        /*0018*/ 	.byte	0x04, 0x2f
        /*001a*/ 	.short	(.L_5 - .L_4)
	.align		4
.L_4:
        /*001c*/ 	.word	index@(_Z17matmul_fp32_tiledPfS_S_jjjj)
        /*0020*/ 	.word	0x00000020


	//----- nvinfo : EIATTR_FRAME_SIZE
	.align		4
.L_5:
        /*0024*/ 	.byte	0x04, 0x11
        /*0026*/ 	.short	(.L_7 - .L_6)
	.align		4
.L_6:
        /*0028*/ 	.word	index@(_Z17matmul_fp32_tiledPfS_S_jjjj)
        /*002c*/ 	.word	0x00000000


	//----- nvinfo : EIATTR_REGCOUNT
	.align		4
.L_7:
        /*0030*/ 	.byte	0x04, 0x2f
        /*0032*/ 	.short	(.L_9 - .L_8)
	.align		4
.L_8:
        /*0034*/ 	.word	index@(_Z11matmul_fp32PfS_S_jjjj)
        /*0038*/ 	.word	0x00000020


	//----- nvinfo : EIATTR_FRAME_SIZE
	.align		4
.L_9:
        /*003c*/ 	.byte	0x04, 0x11
        /*003e*/ 	.short	(.L_11 - .L_10)
	.align		4
.L_10:
        /*0040*/ 	.word	index@(_Z11matmul_fp32PfS_S_jjjj)
        /*0044*/ 	.word	0x00000000


	//----- nvinfo : EIATTR_MIN_STACK_SIZE
	.align		4
.L_11:
        /*0048*/ 	.byte	0x04, 0x12
        /*004a*/ 	.short	(.L_13 - .L_12)
	.align		4
.L_12:
        /*004c*/ 	.word	index@(_Z11matmul_fp32PfS_S_jjjj)
        /*0050*/ 	.word	0x00000000


	//----- nvinfo : EIATTR_MIN_STACK_SIZE
	.align		4
.L_13:
        /*0054*/ 	.byte	0x04, 0x12
        /*0056*/ 	.short	(.L_15 - .L_14)
	.align		4
.L_14:
        /*0058*/ 	.word	index@(_Z17matmul_fp32_tiledPfS_S_jjjj)
        /*005c*/ 	.word	0x00000000


	//----- nvinfo : EIATTR_MIN_STACK_SIZE
	.align		4
.L_15:
        /*0060*/ 	.byte	0x04, 0x12
        /*0062*/ 	.short	(.L_17 - .L_16)
	.align		4
.L_16:
        /*0064*/ 	.word	index@(_Z20matmul_fp32_tiled_bcPfS_S_jjjj)
        /*0068*/ 	.word	0x00000000
.L_17:


//--------------------- .nv.compat                --------------------------
	.section	.nv.compat,"",@"SHT_CUDA_COMPAT_INFO"
	.align	4
        /*0000*/ 	.byte	0x02, 0x09, 0x00, 0x00, 0x02, 0x02, 0x01, 0x00, 0x02, 0x05, 0x05, 0x00, 0x03, 0x07, 0x01, 0x01
        /*0010*/ 	.byte	0x02, 0x03, 0x00, 0x00, 0x02, 0x06, 0x01, 0x00, 0x04, 0x0b, 0x08, 0x00, 0x09, 0x00, 0x00, 0x00
        /*0020*/ 	.byte	0x00, 0x00, 0x00, 0x00


//--------------------- .nv.info._Z11matmul_fp32PfS_S_jjjj --------------------------
	.section	.nv.info._Z11matmul_fp32PfS_S_jjjj,"",@"SHT_CUDA_INFO"
	.sectionflags	@""
	.align	4


	//----- nvinfo : EIATTR_CUDA_API_VERSION
	.align		4
        /*0000*/ 	.byte	0x04, 0x37
        /*0002*/ 	.short	(.L_19 - .L_18)
.L_18:
        /*0004*/ 	.word	0x00000082


	//----- nvinfo : EIATTR_KPARAM_INFO
	.align		4
.L_19:
        /*0008*/ 	.byte	0x04, 0x17
        /*000a*/ 	.short	(.L_21 - .L_20)
.L_20:
        /*000c*/ 	.word	0x00000000
        /*0010*/ 	.short	0x0006
        /*0012*/ 	.short	0x0024
        /*0014*/ 	.byte	0x00, 0xf0, 0x11, 0x00


	//----- nvinfo : EIATTR_KPARAM_INFO
	.align		4
.L_21:
        /*0018*/ 	.byte	0x04, 0x17
        /*001a*/ 	.short	(.L_23 - .L_22)
.L_22:
        /*001c*/ 	.word	0x00000000
        /*0020*/ 	.short	0x0005
        /*0022*/ 	.short	0x0020
        /*0024*/ 	.byte	0x00, 0xf0, 0x11, 0x00


	//----- nvinfo : EIATTR_KPARAM_INFO
	.align		4
.L_23:
        /*0028*/ 	.byte	0x04, 0x17
        /*002a*/ 	.short	(.L_25 - .L_24)
.L_24:
        /*002c*/ 	.word	0x00000000
        /*0030*/ 	.short	0x0004
        /*0032*/ 	.short	0x001c
        /*0034*/ 	.byte	0x00, 0xf0, 0x11, 0x00


	//----- nvinfo : EIATTR_KPARAM_INFO
	.align		4
.L_25:
        /*0038*/ 	.byte	0x04, 0x17
        /*003a*/ 	.short	(.L_27 - .L_26)
.L_26:
        /*003c*/ 	.word	0x00000000
        /*0040*/ 	.short	0x0003
        /*0042*/ 	.short	0x0018
        /*0044*/ 	.byte	0x00, 0xf0, 0x11, 0x00


	//----- nvinfo : EIATTR_KPARAM_INFO
	.align		4
.L_27:
        /*0048*/ 	.byte	0x04, 0x17
        /*004a*/ 	.short	(.L_29 - .L_28)
.L_28:
        /*004c*/ 	.word	0x00000000
        /*0050*/ 	.short	0x0002
        /*0052*/ 	.short	0x0010
        /*0054*/ 	.byte	0x00, 0xf5, 0x21, 0x00


	//----- nvinfo : EIATTR_KPARAM_INFO
	.align		4
.L_29:
        /*0058*/ 	.byte	0x04, 0x17
        /*005a*/ 	.short	(.L_31 - .L_30)
.L_30:
        /*005c*/ 	.word	0x00000000
        /*0060*/ 	.short	0x0001
        /*0062*/ 	.short	0x0008
        /*0064*/ 	.byte	0x00, 0xf5, 0x21, 0x00


	//----- nvinfo : EIATTR_KPARAM_INFO
	.align		4
.L_31:
        /*0068*/ 	.byte	0x04, 0x17
        /*006a*/ 	.short	(.L_33 - .L_32)
.L_32:
        /*006c*/ 	.word	0x00000000
        /*0070*/ 	.short	0x0000
        /*0072*/ 	.short	0x0000
        /*0074*/ 	.byte	0x00, 0xf5, 0x21, 0x00


	//----- nvinfo : EIATTR_SPARSE_MMA_MASK
	.align		4
.L_33:
        /*0078*/ 	.byte	0x03, 0x50
        /*007a*/ 	.short	0x0000


	//----- nvinfo : EIATTR_MAXREG_COUNT
	.align		4
        /*007c*/ 	.byte	0x03, 0x1b
        /*007e*/ 	.short	0x00ff


	//----- nvinfo : EIATTR_MERCURY_ISA_VERSION
	.align		4
        /*0080*/ 	.byte	0x03, 0x5f
        /*0082*/ 	.short	0x0101


	//----- nvinfo : EIATTR_VRC_CTA_INIT_COUNT
	.align		4
        /*0084*/ 	.byte	0x02, 0x4a
	.zero		1
	.zero		1


	//----- nvinfo : EIATTR_EXIT_INSTR_OFFSETS
	.align		4
        /*0088*/ 	.byte	0x04, 0x1c
        /*008a*/ 	.short	(.L_35 - .L_34)


	//   ....[0]....
.L_34:
        /*008c*/ 	.word	0x000000c0


	//   ....[1]....
        /*0090*/ 	.word	0x00000840


	//----- nvinfo : EIATTR_CBANK_PARAM_SIZE
	.align		4
.L_35:
        /*0094*/ 	.byte	0x03, 0x19
        /*0096*/ 	.short	0x0028


	//----- nvinfo : EIATTR_PARAM_CBANK
	.align		4
        /*0098*/ 	.byte	0x04, 0x0a
        /*009a*/ 	.short	(.L_37 - .L_36)
	.align		4
.L_36:
        /*009c*/ 	.word	index@(.nv.constant0._Z11matmul_fp32PfS_S_jjjj)
        /*00a0*/ 	.short	0x0380
        /*00a2*/ 	.short	0x0028


	//----- nvinfo : EIATTR_SW_WAR
	.align		4
.L_37:
        /*00a4*/ 	.byte	0x04, 0x36
        /*00a6*/ 	.short	(.L_39 - .L_38)
.L_38:
        /*00a8*/ 	.word	0x00000008
.L_39:


//--------------------- .nv.info._Z17matmul_fp32_tiledPfS_S_jjjj --------------------------
	.section	.nv.info._Z17matmul_fp32_tiledPfS_S_jjjj,"",@"SHT_CUDA_INFO"
	.sectionflags	@""
	.align	4


	//----- nvinfo : EIATTR_CUDA_API_VERSION
	.align		4
        /*0000*/ 	.byte	0x04, 0x37
        /*0002*/ 	.short	(.L_41 - .L_40)
.L_40:
        /*0004*/ 	.word	0x00000082


	//----- nvinfo : EIATTR_KPARAM_INFO
	.align		4
.L_41:
        /*0008*/ 	.byte	0x04, 0x17
        /*000a*/ 	.short	(.L_43 - .L_42)
.L_42:
        /*000c*/ 	.word	0x00000000
        /*0010*/ 	.short	0x0006
        /*0012*/ 	.short	0x0024
        /*0014*/ 	.byte	0x00, 0xf0, 0x11, 0x00


	//----- nvinfo : EIATTR_KPARAM_INFO
	.align		4
.L_43:
        /*0018*/ 	.byte	0x04, 0x17
        /*001a*/ 	.short	(.L_45 - .L_44)
.L_44:
        /*001c*/ 	.word	0x00000000
        /*0020*/ 	.short	0x0005
        /*0022*/ 	.short	0x0020
        /*0024*/ 	.byte	0x00, 0xf0, 0x11, 0x00


	//----- nvinfo : EIATTR_KPARAM_INFO
	.align		4
.L_45:
        /*0028*/ 	.byte	0x04, 0x17
        /*002a*/ 	.short	(.L_47 - .L_46)
.L_46:
        /*002c*/ 	.word	0x00000000
        /*0030*/ 	.short	0x0004
        /*0032*/ 	.short	0x001c
        /*0034*/ 	.byte	0x00, 0xf0, 0x11, 0x00


	//----- nvinfo : EIATTR_KPARAM_INFO
	.align		4
.L_47:
        /*0038*/ 	.byte	0x04, 0x17
        /*003a*/ 	.short	(.L_49 - .L_48)
.L_48:
        /*003c*/ 	.word	0x00000000
        /*0040*/ 	.short	0x0003
        /*0042*/ 	.short	0x0018
        /*0044*/ 	.byte	0x00, 0xf0, 0x11, 0x00


	//----- nvinfo : EIATTR_KPARAM_INFO
	.align		4
.L_49:
        /*0048*/ 	.byte	0x04, 0x17
        /*004a*/ 	.short	(.L_51 - .L_50)
.L_50:
        /*004c*/ 	.word	0x00000000
        /*0050*/ 	.short	0x0002
        /*0052*/ 	.short	0x0010
        /*0054*/ 	.byte	0x00, 0xf5, 0x21, 0x00


	//----- nvinfo : EIATTR_KPARAM_INFO
	.align		4
.L_51:
        /*0058*/ 	.byte	0x04, 0x17
        /*005a*/ 	.short	(.L_53 - .L_52)
.L_52:
        /*005c*/ 	.word	0x00000000
        /*0060*/ 	.short	0x0001
        /*0062*/ 	.short	0x0008
        /*0064*/ 	.byte	0x00, 0xf5, 0x21, 0x00


	//----- nvinfo : EIATTR_KPARAM_INFO
	.align		4
.L_53:
        /*0068*/ 	.byte	0x04, 0x17
        /*006a*/ 	.short	(.L_55 - .L_54)
.L_54:
        /*006c*/ 	.word	0x00000000
        /*0070*/ 	.short	0x0000
        /*0072*/ 	.short	0x0000
        /*0074*/ 	.byte	0x00, 0xf5, 0x21, 0x00


	//----- nvinfo : EIATTR_SPARSE_MMA_MASK
	.align		4
.L_55:
        /*0078*/ 	.byte	0x03, 0x50
        /*007a*/ 	.short	0x0000


	//----- nvinfo : EIATTR_MAXREG_COUNT
	.align		4
        /*007c*/ 	.byte	0x03, 0x1b
        /*007e*/ 	.short	0x00ff


	//----- nvinfo : EIATTR_NUM_BARRIERS
	.align		4
        /*0080*/ 	.byte	0x02, 0x4c
        /*0082*/ 	.byte	0x01
	.zero		1


	//----- nvinfo : EIATTR_MERCURY_ISA_VERSION
	.align		4
        /*0084*/ 	.byte	0x03, 0x5f
        /*0086*/ 	.short	0x0101


	//----- nvinfo : EIATTR_VRC_CTA_INIT_COUNT
	.align		4
        /*0088*/ 	.byte	0x02, 0x4a
	.zero		1
	.zero		1


	//----- nvinfo : EIATTR_EXIT_INSTR_OFFSETS
	.align		4
        /*008c*/ 	.byte	0x04, 0x1c
        /*008e*/ 	.short	(.L_57 - .L_56)


	//   ....[0]....
.L_56:
        /*0090*/ 	.word	0x00001920


	//----- nvinfo : EIATTR_CBANK_PARAM_SIZE
	.align		4
.L_57:
        /*0094*/ 	.byte	0x03, 0x19
        /*0096*/ 	.short	0x0028


	//----- nvinfo : EIATTR_PARAM_CBANK
	.align		4
        /*0098*/ 	.byte	0x04, 0x0a
        /*009a*/ 	.short	(.L_59 - .L_58)
	.align		4
.L_58:
        /*009c*/ 	.word	index@(.nv.constant0._Z17matmul_fp32_tiledPfS_S_jjjj)
        /*00a0*/ 	.short	0x0380
        /*00a2*/ 	.short	0x0028


	//----- nvinfo : EIATTR_SW_WAR
	.align		4
.L_59:
        /*00a4*/ 	.byte	0x04, 0x36
        /*00a6*/ 	.short	(.L_61 - .L_60)
.L_60:
        /*00a8*/ 	.word	0x00000008
.L_61:


//--------------------- .nv.info._Z20matmul_fp32_tiled_bcPfS_S_jjjj --------------------------
	.section	.nv.info._Z20matmul_fp32_tiled_bcPfS_S_jjjj,"",@"SHT_CUDA_INFO"
	.sectionflags	@""
	.align	4


	//----- nvinfo : EIATTR_CUDA_API_VERSION
	.align		4
        /*0000*/ 	.byte	0x04, 0x37
        /*0002*/ 	.short	(.L_63 - .L_62)
.L_62:
        /*0004*/ 	.word	0x00000082


	//----- nvinfo : EIATTR_KPARAM_INFO
	.align		4
.L_63:
        /*0008*/ 	.byte	0x04, 0x17
        /*000a*/ 	.short	(.L_65 - .L_64)
.L_64:
        /*000c*/ 	.word	0x00000000
        /*0010*/ 	.short	0x0006
        /*0012*/ 	.short	0x0024
        /*0014*/ 	.byte	0x00, 0xf0, 0x11, 0x00


	//----- nvinfo : EIATTR_KPARAM_INFO
	.align		4
.L_65:
        /*0018*/ 	.byte	0x04, 0x17
        /*001a*/ 	.short	(.L_67 - .L_66)
.L_66:
        /*001c*/ 	.word	0x00000000
        /*0020*/ 	.short	0x0005
        /*0022*/ 	.short	0x0020
        /*0024*/ 	.byte	0x00, 0xf0, 0x11, 0x00


	//----- nvinfo : EIATTR_KPARAM_INFO
	.align		4
.L_67:
        /*0028*/ 	.byte	0x04, 0x17
        /*002a*/ 	.short	(.L_69 - .L_68)
.L_68:
        /*002c*/ 	.word	0x00000000
        /*0030*/ 	.short	0x0004
        /*0032*/ 	.short	0x001c
        /*0034*/ 	.byte	0x00, 0xf0, 0x11, 0x00


	//----- nvinfo : EIATTR_KPARAM_INFO
	.align		4
.L_69:
        /*0038*/ 	.byte	0x04, 0x17
        /*003a*/ 	.short	(.L_71 - .L_70)
.L_70:
        /*003c*/ 	.word	0x00000000
        /*0040*/ 	.short	0x0003
        /*0042*/ 	.short	0x0018
        /*0044*/ 	.byte	0x00, 0xf0, 0x11, 0x00


	//----- nvinfo : EIATTR_KPARAM_INFO
	.align		4
.L_71:
        /*0048*/ 	.byte	0x04, 0x17
        /*004a*/ 	.short	(.L_73 - .L_72)
.L_72:
        /*004c*/ 	.word	0x00000000
        /*0050*/ 	.short	0x0002
        /*0052*/ 	.short	0x0010
        /*0054*/ 	.byte	0x00, 0xf5, 0x21, 0x00


	//----- nvinfo : EIATTR_KPARAM_INFO
	.align		4
.L_73:
        /*0058*/ 	.byte	0x04, 0x17
        /*005a*/ 	.short	(.L_75 - .L_74)
.L_74:
        /*005c*/ 	.word	0x00000000
        /*0060*/ 	.short	0x0001
        /*0062*/ 	.short	0x0008
        /*0064*/ 	.byte	0x00, 0xf5, 0x21, 0x00


	//----- nvinfo : EIATTR_KPARAM_INFO
	.align		4
.L_75:
        /*0068*/ 	.byte	0x04, 0x17
        /*006a*/ 	.short	(.L_77 - .L_76)
.L_76:
        /*006c*/ 	.word	0x00000000
        /*0070*/ 	.short	0x0000
        /*0072*/ 	.short	0x0000
        /*0074*/ 	.byte	0x00, 0xf5, 0x21, 0x00


	//----- nvinfo : EIATTR_SPARSE_MMA_MASK
	.align		4
.L_77:
        /*0078*/ 	.byte	0x03, 0x50
        /*007a*/ 	.short	0x0000


	//----- nvinfo : EIATTR_MAXREG_COUNT
	.align		4
        /*007c*/ 	.byte	0x03, 0x1b
        /*007e*/ 	.short	0x00ff


	//----- nvinfo : EIATTR_NUM_BARRIERS
	.align		4
        /*0080*/ 	.byte	0x02, 0x4c
        /*0082*/ 	.byte	0x01
	.zero		1


	//----- nvinfo : EIATTR_MERCURY_ISA_VERSION
	.align		4
        /*0084*/ 	.byte	0x03, 0x5f
        /*0086*/ 	.short	0x0101


	//----- nvinfo : EIATTR_VRC_CTA_INIT_COUNT
	.align		4
        /*0088*/ 	.byte	0x02, 0x4a
	.zero		1
	.zero		1


	//----- nvinfo : EIATTR_EXIT_INSTR_OFFSETS
	.align		4
        /*008c*/ 	.byte	0x04, 0x1c
        /*008e*/ 	.short	(.L_79 - .L_78)


	//   ....[0]....
.L_78:
        /*0090*/ 	.word	0x000000c0


	//   ....[1]....
        /*0094*/ 	.word	0x00001920


	//----- nvinfo : EIATTR_CBANK_PARAM_SIZE
	.align		4
.L_79:
        /*0098*/ 	.byte	0x03, 0x19
        /*009a*/ 	.short	0x0028


	//----- nvinfo : EIATTR_PARAM_CBANK
	.align		4
        /*009c*/ 	.byte	0x04, 0x0a
        /*009e*/ 	.short	(.L_81 - .L_80)
	.align		4
.L_80:
        /*00a0*/ 	.word	index@(.nv.constant0._Z20matmul_fp32_tiled_bcPfS_S_jjjj)
        /*00a4*/ 	.short	0x0380
        /*00a6*/ 	.short	0x0028


	//----- nvinfo : EIATTR_SW_WAR
	.align		4
.L_81:
        /*00a8*/ 	.byte	0x04, 0x36
        /*00aa*/ 	.short	(.L_83 - .L_82)
.L_82:
        /*00ac*/ 	.word	0x00000008
.L_83:


//--------------------- .nv.callgraph             --------------------------
	.section	.nv.callgraph,"",@"SHT_CUDA_CALLGRAPH"
	.align	4
	.sectionentsize	8
	.align		4
        /*0000*/ 	.word	0x00000000
	.align		4
        /*0004*/ 	.word	0xffffffff
	.align		4
        /*0008*/ 	.word	0x00000000
	.align		4
        /*000c*/ 	.word	0xfffffffe
	.align		4
        /*0010*/ 	.word	0x00000000
	.align		4
        /*0014*/ 	.word	0xfffffffd
	.align		4
        /*0018*/ 	.word	0x00000000
	.align		4
        /*001c*/ 	.word	0xfffffffc


//--------------------- .text._Z11matmul_fp32PfS_S_jjjj --------------------------
	.section	.text._Z11matmul_fp32PfS_S_jjjj,"ax",@progbits
	.align	128
        .global         _Z11matmul_fp32PfS_S_jjjj
        .type           _Z11matmul_fp32PfS_S_jjjj,@function
        .size           _Z11matmul_fp32PfS_S_jjjj,(.L_x_15 - _Z11matmul_fp32PfS_S_jjjj)
        .other          _Z11matmul_fp32PfS_S_jjjj,@"STO_CUDA_ENTRY STV_DEFAULT"
_Z11matmul_fp32PfS_S_jjjj:
.text._Z11matmul_fp32PfS_S_jjjj:
[----:B------:R-:W-:Y:S01]  /*0000*/  LDC R1, c[0x0][0x37c] ;  /* 0x0000df00ff017b82 */ /* 0x000fe20000000800 */
[----:B------:R-:W0:Y:S07]  /*0010*/  S2R R4, SR_TID.Y ;  /* 0x0000000000047919 */ /* 0x000e2e0000002200 */
[----:B------:R-:W1:Y:S01]  /*0020*/  LDC R0, c[0x0][0x360] ;  /* 0x0000d800ff007b82 */ /* 0x000e620000000800 */
[----:B------:R-:W1:Y:S07]  /*0030*/  S2R R5, SR_TID.X ;  /* 0x0000000000057919 */ /* 0x000e6e0000002100 */
[----:B------:R-:W0:Y:S08]  /*0040*/  S2UR UR5, SR_CTAID.Y ;  /* 0x00000000000579c3 */ /* 0x000e300000002600 */
[----:B------:R-:W0:Y:S08]  /*0050*/  LDC R17, c[0x0][0x364] ;  /* 0x0000d900ff117b82 */ /* 0x000e300000000800 */
[----:B------:R-:W1:Y:S08]  /*0060*/  S2UR UR4, SR_CTAID.X ;  /* 0x00000000000479c3 */ /* 0x000e700000002500 */
[----:B------:R-:W2:Y:S01]  /*0070*/  LDC.64 R2, c[0x0][0x398] ;  /* 0x0000e600ff027b82 */ /* 0x000ea20000000a00 */
[----:B0-----:R-:W-:-:S02]  /*0080*/  IMAD R17, R17, UR5, R4 ;  /* 0x0000000511117c24 */ /* 0x001fc4000f8e0204 */
[----:B-1----:R-:W-:-:S03]  /*0090*/  IMAD R0, R0, UR4, R5 ;  /* 0x0000000400007c24 */ /* 0x002fc6000f8e0205 */
[----:B--2---:R-:W-:-:S04]  /*00a0*/  ISETP.GE.U32.AND P0, PT, R17, R2, PT ;  /* 0x000000021100720c */ /* 0x004fc80003f06070 */
[----:B------:R-:W-:-:S13]  /*00b0*/  ISETP.GE.U32.OR P0, PT, R0, R3, P0 ;  /* 0x000000030000720c */ /* 0x000fda0000706470 */
[----:B------:R-:W-:Y:S05]  /*00c0*/  @P0 EXIT ;  /* 0x000000000000094d */ /* 0x000fea0003800000 */
[----:B------:R-:W0:Y:S01]  /*00d0*/  LDC R2, c[0x0][0x3a0] ;  /* 0x0000e800ff027b82 */ /* 0x000e220000000800 */
[----:B------:R-:W1:Y:S01]  /*00e0*/  LDCU.64 UR6, c[0x0][0x358] ;  /* 0x00006b00ff0677ac */ /* 0x000e620008000a00 */
[----:B------:R-:W-:Y:S01]  /*00f0*/  HFMA2 R26, -RZ, RZ, 0, 0 ;  /* 0x00000000ff1a7431 */ /* 0x000fe200000001ff */
[----:B0-----:R-:W-:-:S13]  /*0100*/  ISETP.NE.AND P0, PT, R2, RZ, PT ;  /* 0x000000ff0200720c */ /* 0x001fda0003f05270 */
[----:B-1----:R-:W-:Y:S05]  /*0110*/  @!P0 BRA `(.L_x_0) ;  /* 0x0000000400b88947 */ /* 0x002fea0003800000 */
[C---:B------:R-:W-:Y:S01]  /*0120*/  ISETP.GE.U32.AND P1, PT, R2.reuse, 0x8, PT ;  /* 0x000000080200780c */ /* 0x040fe20003f26070 */
[----:B------:R-:W-:Y:S01]  /*0130*/  IMAD R18, R17, R2, RZ ;  /* 0x0000000211127224 */ /* 0x000fe200078e02ff */
[----:B------:R-:W-:Y:S02]  /*0140*/  LOP3.LUT R25, R2, 0x7, RZ, 0xc0, !PT ;  /* 0x0000000702197812 */ /* 0x000fe400078ec0ff */
[----:B------:R-:W-:Y:S02]  /*0150*/  MOV R26, RZ ;  /* 0x000000ff001a7202 */ /* 0x000fe40000000f00 */
[----:B------:R-:W-:Y:S02]  /*0160*/  ISETP.NE.AND P0, PT, R25, RZ, PT ;  /* 0x000000ff1900720c */ /* 0x000fe40003f05270 */
[----:B------:R-:W-:-:S05]  /*0170*/  MOV R19, RZ ;  /* 0x000000ff00137202 */ /* 0x000fca0000000f00 */
[----:B------:R-:W-:Y:S06]  /*0180*/  @!P1 BRA `(.L_x_1) ;  /* 0x0000000000c49947 */ /* 0x000fec0003800000 */
[----:B------:R-:W0:Y:S01]  /*0190*/  LDCU.64 UR4, c[0x0][0x380] ;  /* 0x00007000ff0477ac */ /* 0x000e220008000a00 */
[----:B------:R-:W-:Y:S02]  /*01a0*/  LOP3.LUT R19, R2, 0xfffffff8, RZ, 0xc0, !PT ;  /* 0xfffffff802137812 */ /* 0x000fe400078ec0ff */
[----:B------:R-:W-:Y:S02]  /*01b0*/  MOV R26, RZ ;  /* 0x000000ff001a7202 */ /* 0x000fe40000000f00 */
[----:B------:R-:W-:Y:S02]  /*01c0*/  MOV R16, R18 ;  /* 0x0000001200107202 */ /* 0x000fe40000000f00 */
[----:B------:R-:W-:Y:S02]  /*01d0*/  MOV R22, R0 ;  /* 0x0000000000167202 */ /* 0x000fe40000000f00 */
[----:B------:R-:W-:Y:S01]  /*01e0*/  IADD3 R20, PT, PT, -R19, RZ, RZ ;  /* 0x000000ff13147210 */ /* 0x000fe20007ffe1ff */
[----:B0-----:R-:W-:-:S04]  /*01f0*/  UIADD3 UR4, UP0, UPT, UR4, 0x10, URZ ;  /* 0x0000001004047890 */ /* 0x001fc8000ff1e0ff */
[----:B------:R-:W-:-:S12]  /*0200*/  UIADD3.X UR5, UPT, UPT, URZ, UR5, URZ, UP0, !UPT ;  /* 0x00000005ff057290 */ /* 0x000fd800087fe4ff */
.L_x_2:
[----:B------:R-:W0:Y:S01]  /*0210*/  LDC.64 R14, c[0x0][0x388] ;  /* 0x0000e200ff0e7b82 */ /* 0x000e220000000a00 */
[----:B------:R-:W-:Y:S02]  /*0220*/  MOV R4, UR4 ;  /* 0x0000000400047c02 */ /* 0x000fe40008000f00 */
[----:B------:R-:W-:-:S03]  /*0230*/  MOV R5, UR5 ;  /* 0x0000000500057c02 */ /* 0x000fc60008000f00 */
[----:B------:R-:W-:-:S05]  /*0240*/  IMAD.WIDE R4, R16, 0x4, R4 ;  /* 0x0000000410047825 */ /* 0x000fca00078e0204 */
[----:B------:R-:W2:Y:S04]  /*0250*/  LDG.E R21, desc[UR6][R4.64+-0x10] ;  /* 0xfffff00604157981 */ /* 0x000ea8000c1e1900 */
[----:B------:R-:W3:Y:S04]  /*0260*/  LDG.E R23, desc[UR6][R4.64+-0xc] ;  /* 0xfffff40604177981 */ /* 0x000ee8000c1e1900 */
[----:B------:R-:W4:Y:S01]  /*0270*/  LDG.E R29, desc[UR6][R4.64+-0x8] ;  /* 0xfffff806041d7981 */ /* 0x000f22000c1e1900 */
[----:B0-----:R-:W-:-:S05]  /*0280*/  IMAD.WIDE R14, R22, 0x4, R14 ;  /* 0x00000004160e7825 */ /* 0x001fca00078e020e */
[----:B------:R0:W2:Y:S01]  /*0290*/  LDG.E R24, desc[UR6][R14.64] ;  /* 0x000000060e187981 */ /* 0x0000a2000c1e1900 */
[----:B------:R-:W-:-:S04]  /*02a0*/  IMAD.WIDE R12, R3, 0x4, R14 ;  /* 0x00000004030c7825 */ /* 0x000fc800078e020e */
[C---:B------:R-:W-:Y:S02]  /*02b0*/  IMAD.WIDE R6, R3.reuse, 0x4, R12 ;  /* 0x0000000403067825 */ /* 0x040fe400078e020c */
[----:B------:R-:W3:Y:S02]  /*02c0*/  LDG.E R12, desc[UR6][R12.64] ;  /* 0x000000060c0c7981 */ /* 0x000ee4000c1e1900 */
[C---:B------:R-:W-:Y:S02]  /*02d0*/  IMAD.WIDE R8, R3.reuse, 0x4, R6 ;  /* 0x0000000403087825 */ /* 0x040fe400078e0206 */
[----:B------:R1:W4:Y:S02]  /*02e0*/  LDG.E R28, desc[UR6][R6.64] ;  /* 0x00000006061c7981 */ /* 0x000324000c1e1900 */
[C---:B------:R-:W-:Y:S02]  /*02f0*/  IMAD.WIDE R10, R3.reuse, 0x4, R8 ;  /* 0x00000004030a7825 */ /* 0x040fe400078e0208 */
[----:B------:R-:W5:Y:S02]  /*0300*/  LDG.E R8, desc[UR6][R8.64] ;  /* 0x0000000608087981 */ /* 0x000f64000c1e1900 */
[----:B0-----:R-:W-:-:S05]  /*0310*/  IMAD.WIDE R14, R3, 0x4, R10 ;  /* 0x00000004030e7825 */ /* 0x001fca00078e020a */
[----:B------:R-:W5:Y:S04]  /*0320*/  LDG.E R13, desc[UR6][R14.64] ;  /* 0x000000060e0d7981 */ /* 0x000f68000c1e1900 */
[----:B------:R-:W5:Y:S04]  /*0330*/  LDG.E R9, desc[UR6][R10.64] ;  /* 0x000000060a097981 */ /* 0x000f68000c1e1900 */
[----:B------:R-:W5:Y:S04]  /*0340*/  LDG.E R11, desc[UR6][R4.64+-0x4] ;  /* 0xfffffc06040b7981 */ /* 0x000f68000c1e1900 */
[----:B------:R-:W5:Y:S01]  /*0350*/  LDG.E R10, desc[UR6][R4.64+0x8] ;  /* 0x00000806040a7981 */ /* 0x000f62000c1e1900 */
[----:B--2---:R-:W-:Y:S01]  /*0360*/  FFMA R24, R21, R24, R26 ;  /* 0x0000001815187223 */ /* 0x004fe2000000001a */
[----:B------:R-:W-:-:S02]  /*0370*/  IMAD.WIDE R26, R3, 0x4, R14 ;  /* 0x00000004031a7825 */ /* 0x000fc400078e020e */
[----:B------:R-:W2:Y:S04]  /*0380*/  LDG.E R21, desc[UR6][R4.64] ;  /* 0x0000000604157981 */ /* 0x000ea8000c1e1900 */
[----:B------:R-:W2:Y:S01]  /*0390*/  LDG.E R14, desc[UR6][R4.64+0x4] ;  /* 0x00000406040e7981 */ /* 0x000ea2000c1e1900 */
[----:B-1----:R-:W-:-:S03]  /*03a0*/  IMAD.WIDE R6, R3, 0x4, R26 ;  /* 0x0000000403067825 */ /* 0x002fc600078e021a */
[----:B------:R-:W2:Y:S04]  /*03b0*/  LDG.E R15, desc[UR6][R4.64+0xc] ;  /* 0x00000c06040f7981 */ /* 0x000ea8000c1e1900 */
[----:B------:R-:W2:Y:S04]  /*03c0*/  LDG.E R6, desc[UR6][R6.64] ;  /* 0x0000000606067981 */ /* 0x000ea8000c1e1900 */
[----:B------:R-:W2:Y:S01]  /*03d0*/  LDG.E R5, desc[UR6][R26.64] ;  /* 0x000000061a057981 */ /* 0x000ea2000c1e1900 */
[----:B---3--:R-:W-:Y:S01]  /*03e0*/  FFMA R12, R23, R12, R24 ;  /* 0x0000000c170c7223 */ /* 0x008fe20000000018 */
[----:B------:R-:W-:-:S03]  /*03f0*/  IADD3 R20, PT, PT, R20, 0x8, RZ ;  /* 0x0000000814147810 */ /* 0x000fc60007ffe0ff */
[----:B----4-:R-:W-:Y:S01]  /*0400*/  FFMA R12, R29, R28, R12 ;  /* 0x0000001c1d0c7223 */ /* 0x010fe2000000000c */
[----:B------:R-:W-:Y:S02]  /*0410*/  ISETP.NE.AND P1, PT, R20, RZ, PT ;  /* 0x000000ff1400720c */ /* 0x000fe40003f25270 */
[----:B------:R-:W-:Y:S01]  /*0420*/  LEA R22, R3, R22, 0x3 ;  /* 0x0000001603167211 */ /* 0x000fe200078e18ff */
[----:B-----5:R-:W-:Y:S01]  /*0430*/  FFMA R8, R11, R8, R12 ;  /* 0x000000080b087223 */ /* 0x020fe2000000000c */
[----:B------:R-:W-:-:S03]  /*0440*/  IADD3 R16, PT, PT, R16, 0x8, RZ ;  /* 0x0000000810107810 */ /* 0x000fc60007ffe0ff */
[----:B--2---:R-:W-:-:S04]  /*0450*/  FFMA R9, R21, R9, R8 ;  /* 0x0000000915097223 */ /* 0x004fc80000000008 */
[----:B------:R-:W-:-:S04]  /*0460*/  FFMA R9, R14, R13, R9 ;  /* 0x0000000d0e097223 */ /* 0x000fc80000000009 */
[----:B------:R-:W-:-:S04]  /*0470*/  FFMA R10, R10, R5, R9 ;  /* 0x000000050a0a7223 */ /* 0x000fc80000000009 */
[----:B------:R-:W-:Y:S01]  /*0480*/  FFMA R26, R15, R6, R10 ;  /* 0x000000060f1a7223 */ /* 0x000fe2000000000a */
[----:B------:R-:W-:Y:S06]  /*0490*/  @P1 BRA `(.L_x_2) ;  /* 0xfffffffc005c1947 */ /* 0x000fec000383ffff */
.L_x_1:
[----:B------:R-:W-:Y:S05]  /*04a0*/  @!P0 BRA `(.L_x_0) ;  /* 0x0000000000d48947 */ /* 0x000fea0003800000 */
[----:B------:R-:W-:Y:S02]  /*04b0*/  ISETP.GE.U32.AND P0, PT, R25, 0x4, PT ;  /* 0x000000041900780c */ /* 0x000fe40003f06070 */
[----:B------:R-:W-:-:S04]  /*04c0*/  LOP3.LUT R14, R2, 0x3, RZ, 0xc0, !PT ;  /* 0x00000003020e7812 */ /* 0x000fc800078ec0ff */
[----:B------:R-:W-:-:S07]  /*04d0*/  ISETP.NE.AND P1, PT, R14, RZ, PT ;  /* 0x000000ff0e00720c */ /* 0x000fce0003f25270 */
[----:B------:R-:W-:Y:S06]  /*04e0*/  @!P0 BRA `(.L_x_3) ;  /* 0x0000000000588947 */ /* 0x000fec0003800000 */
[----:B------:R-:W0:Y:S01]  /*04f0*/  LDC.64 R10, c[0x0][0x388] ;  /* 0x0000e200ff0a7b82 */ /* 0x000e220000000a00 */
[----:B------:R-:W-:Y:S01]  /*0500*/  IMAD R9, R19, R3, R0 ;  /* 0x0000000313097224 */ /* 0x000fe200078e0200 */
[----:B------:R-:W-:-:S06]  /*0510*/  IADD3 R7, PT, PT, R18, R19, RZ ;  /* 0x0000001312077210 */ /* 0x000fcc0007ffe0ff */
[----:B------:R-:W1:Y:S01]  /*0520*/  LDC.64 R4, c[0x0][0x380] ;  /* 0x0000e000ff047b82 */ /* 0x000e620000000a00 */
[----:B0-----:R-:W-:-:S04]  /*0530*/  IMAD.WIDE R10, R9, 0x4, R10 ;  /* 0x00000004090a7825 */ /* 0x001fc800078e020a */
[----:B------:R-:W-:Y:S02]  /*0540*/  IMAD.WIDE R12, R3, 0x4, R10 ;  /* 0x00000004030c7825 */ /* 0x000fe400078e020a */
[----:B------:R-:W2:Y:S02]  /*0550*/  LDG.E R10, desc[UR6][R10.64] ;  /* 0x000000060a0a7981 */ /* 0x000ea4000c1e1900 */
[----:B-1----:R-:W-:-:S04]  /*0560*/  IMAD.WIDE R4, R7, 0x4, R4 ;  /* 0x0000000407047825 */ /* 0x002fc800078e0204 */
[C---:B------:R-:W-:Y:S01]  /*0570*/  IMAD.WIDE R6, R3.reuse, 0x4, R12 ;  /* 0x0000000403067825 */ /* 0x040fe200078e020c */
[----:B------:R-:W2:Y:S04]  /*0580*/  LDG.E R15, desc[UR6][R4.64] ;  /* 0x00000006040f7981 */ /* 0x000ea8000c1e1900 */
[----:B------:R-:W3:Y:S01]  /*0590*/  LDG.E R12, desc[UR6][R12.64] ;  /* 0x000000060c0c7981 */ /* 0x000ee2000c1e1900 */
[----:B------:R-:W-:-:S03]  /*05a0*/  IMAD.WIDE R8, R3, 0x4, R6 ;  /* 0x0000000403087825 */ /* 0x000fc600078e0206 */
[----:B------:R-:W3:Y:S04]  /*05b0*/  LDG.E R16, desc[UR6][R4.64+0x4] ;  /* 0x0000040604107981 */ /* 0x000ee8000c1e1900 */
[----:B------:R-:W4:Y:S04]  /*05c0*/  LDG.E R21, desc[UR6][R6.64] ;  /* 0x0000000606157981 */ /* 0x000f28000c1e1900 */
[----:B------:R-:W4:Y:S04]  /*05d0*/  LDG.E R20, desc[UR6][R4.64+0x8] ;  /* 0x0000080604147981 */ /* 0x000f28000c1e1900 */
[----:B------:R-:W5:Y:S04]  /*05e0*/  LDG.E R22, desc[UR6][R4.64+0xc] ;  /* 0x00000c0604167981 */ /* 0x000f68000c1e1900 */
[----:B------:R-:W5:Y:S01]  /*05f0*/  LDG.E R8, desc[UR6][R8.64] ;  /* 0x0000000608087981 */ /* 0x000f62000c1e1900 */
[----:B------:R-:W-:Y:S01]  /*0600*/  IADD3 R19, PT, PT, R19, 0x4, RZ ;  /* 0x0000000413137810 */ /* 0x000fe20007ffe0ff */
[----:B--2---:R-:W-:-:S04]  /*0610*/  FFMA R15, R15, R10, R26 ;  /* 0x0000000a0f0f7223 */ /* 0x004fc8000000001a */
[----:B---3--:R-:W-:-:S04]  /*0620*/  FFMA R15, R16, R12, R15 ;  /* 0x0000000c100f7223 */ /* 0x008fc8000000000f */
[----:B----4-:R-:W-:-:S04]  /*0630*/  FFMA R15, R20, R21, R15 ;  /* 0x00000015140f7223 */ /* 0x010fc8000000000f */
[----:B-----5:R-:W-:-:S07]  /*0640*/  FFMA R26, R22, R8, R15 ;  /* 0x00000008161a7223 */ /* 0x020fce000000000f */
.L_x_3:
[----:B------:R-:W-:Y:S05]  /*0650*/  @!P1 BRA `(.L_x_0) ;  /* 0x0000000000689947 */ /* 0x000fea0003800000 */
[----:B------:R-:W0:Y:S01]  /*0660*/  LDC.64 R10, c[0x0][0x388] ;  /* 0x0000e200ff0a7b82 */ /* 0x000e220000000a00 */
[----:B------:R-:W-:Y:S02]  /*0670*/  ISETP.NE.AND P0, PT, R14, 0x1, PT ;  /* 0x000000010e00780c */ /* 0x000fe40003f05270 */
[----:B------:R-:W-:-:S04]  /*0680*/  LOP3.LUT R2, R2, 0x1, RZ, 0xc0, !PT ;  /* 0x0000000102027812 */ /* 0x000fc800078ec0ff */
[----:B------:R-:W-:Y:S01]  /*0690*/  ISETP.NE.U32.AND P1, PT, R2, 0x1, PT ;  /* 0x000000010200780c */ /* 0x000fe20003f25070 */
[----:B------:R-:W1:Y:S06]  /*06a0*/  LDC.64 R8, c[0x0][0x380] ;  /* 0x0000e000ff087b82 */ /* 0x000e6c0000000a00 */
[C---:B------:R-:W-:Y:S01]  /*06b0*/  @P0 IMAD R15, R19.reuse, R3, R0 ;  /* 0x00000003130f0224 */ /* 0x040fe200078e0200 */
[----:B------:R-:W-:Y:S01]  /*06c0*/  @P0 IADD3 R13, PT, PT, R18, R19, RZ ;  /* 0x00000013120d0210 */ /* 0x000fe20007ffe0ff */
[----:B------:R-:W2:Y:S01]  /*06d0*/  LDC.64 R6, c[0x0][0x380] ;  /* 0x0000e000ff067b82 */ /* 0x000ea20000000a00 */
[----:B------:R-:W-:-:S07]  /*06e0*/  @P0 IADD3 R19, PT, PT, R19, 0x2, RZ ;  /* 0x0000000213130810 */ /* 0x000fce0007ffe0ff */
[----:B------:R-:W3:Y:S01]  /*06f0*/  LDC.64 R4, c[0x0][0x388] ;  /* 0x0000e200ff047b82 */ /* 0x000ee20000000a00 */
[----:B0-----:R-:W-:Y:S01]  /*0700*/  @P0 IMAD.WIDE R10, R15, 0x4, R10 ;  /* 0x000000040f0a0825 */ /* 0x001fe200078e020a */
[----:B------:R-:W-:-:S03]  /*0710*/  @!P1 IADD3 R15, PT, PT, R18, R19, RZ ;  /* 0x00000013120f9210 */ /* 0x000fc60007ffe0ff */
[----:B------:R-:W-:Y:S01]  /*0720*/  @!P1 IMAD R19, R19, R3, R0 ;  /* 0x0000000313139224 */ /* 0x000fe200078e0200 */
[----:B------:R-:W4:Y:S01]  /*0730*/  @P0 LDG.E R2, desc[UR6][R10.64] ;  /* 0x000000060a020981 */ /* 0x000f22000c1e1900 */
[----:B-1----:R-:W-:-:S04]  /*0740*/  @P0 IMAD.WIDE R8, R13, 0x4, R8 ;  /* 0x000000040d080825 */ /* 0x002fc800078e0208 */
[----:B------:R-:W-:Y:S01]  /*0750*/  @P0 IMAD.WIDE R12, R3, 0x4, R10 ;  /* 0x00000004030c0825 */ /* 0x000fe200078e020a */
[----:B------:R-:W4:Y:S03]  /*0760*/  @P0 LDG.E R21, desc[UR6][R8.64] ;  /* 0x0000000608150981 */ /* 0x000f26000c1e1900 */
[----:B--2---:R-:W-:Y:S01]  /*0770*/  @!P1 IMAD.WIDE R6, R15, 0x4, R6 ;  /* 0x000000040f069825 */ /* 0x004fe200078e0206 */
[----:B------:R-:W2:Y:S04]  /*0780*/  @P0 LDG.E R23, desc[UR6][R8.64+0x4] ;  /* 0x0000040608170981 */ /* 0x000ea8000c1e1900 */
[----:B------:R-:W2:Y:S01]  /*0790*/  @P0 LDG.E R12, desc[UR6][R12.64] ;  /* 0x000000060c0c0981 */ /* 0x000ea2000c1e1900 */
[----:B---3--:R-:W-:-:S03]  /*07a0*/  @!P1 IMAD.WIDE R4, R19, 0x4, R4 ;  /* 0x0000000413049825 */ /* 0x008fc600078e0204 */
[----:B------:R-:W3:Y:S04]  /*07b0*/  @!P1 LDG.E R7, desc[UR6][R6.64] ;  /* 0x0000000606079981 */ /* 0x000ee8000c1e1900 */
[----:B------:R-:W3:Y:S01]  /*07c0*/  @!P1 LDG.E R4, desc[UR6][R4.64] ;  /* 0x0000000604049981 */ /* 0x000ee2000c1e1900 */
[----:B----4-:R-:W-:-:S04]  /*07d0*/  @P0 FFMA R2, R21, R2, R26 ;  /* 0x0000000215020223 */ /* 0x010fc8000000001a */
[----:B--2---:R-:W-:-:S04]  /*07e0*/  @P0 FFMA R26, R23, R12, R2 ;  /* 0x0000000c171a0223 */ /* 0x004fc80000000002 */
[----:B---3--:R-:W-:-:S07]  /*07f0*/  @!P1 FFMA R26, R7, R4, R26 ;  /* 0x00000004071a9223 */ /* 0x008fce000000001a */
.L_x_0:
[----:B------:R-:W0:Y:S01]  /*0800*/  LDC.64 R4, c[0x0][0x390] ;  /* 0x0000e400ff047b82 */ /* 0x000e220000000a00 */
[----:B------:R-:W-:-:S04]  /*0810*/  IMAD R3, R17, R3, R0 ;  /* 0x0000000311037224 */ /* 0x000fc800078e0200 */
[----:B0-----:R-:W-:-:S05]  /*0820*/  IMAD.WIDE.U32 R2, R3, 0x4, R4 ;  /* 0x0000000403027825 */ /* 0x001fca00078e0004 */
[----:B------:R-:W-:Y:S01]  /*0830*/  STG.E desc[UR6][R2.64], R26 ;  /* 0x0000001a02007986 */ /* 0x000fe2000c101906 */
[----:B------:R-:W-:Y:S05]  /*0840*/  EXIT ;  /* 0x000000000000794d */ /* 0x000fea0003800000 */
.L_x_4:
[----:B------:R-:W-:-:S00]  /*0850*/  BRA `(.L_x_4) ;  /* 0xfffffffc00fc7947 */ /* 0x000fc0000383ffff */
[----:B------:R-:W-:-:S00]  /*0860*/  NOP ;  /* 0x0000000000007918 */ /* 0x000fc00000000000 */
        /* <DEDUP_REMOVED lines=9> */
.L_x_15:


//--------------------- .text._Z17matmul_fp32_tiledPfS_S_jjjj --------------------------
	.section	.text._Z17matmul_fp32_tiledPfS_S_jjjj,"ax",@progbits
	.align	128
        .global         _Z17matmul_fp32_tiledPfS_S_jjjj
        .type           _Z17matmul_fp32_tiledPfS_S_jjjj,@function
        .size           _Z17matmul_fp32_tiledPfS_S_jjjj,(.L_x_16 - _Z17matmul_fp32_tiledPfS_S_jjjj)
        .other          _Z17matmul_fp32_tiledPfS_S_jjjj,@"STO_CUDA_ENTRY STV_DEFAULT"
_Z17matmul_fp32_tiledPfS_S_jjjj:
.text._Z17matmul_fp32_tiledPfS_S_jjjj:
[----:B------:R-:W-:Y:S01]  /*0000*/  LDC R1, c[0x0][0x37c] ;  /* 0x0000df00ff017b82 */ /* 0x000fe20000000800 */
[----:B------:R-:W0:Y:S01]  /*0010*/  S2R R0, SR_TID.X ;  /* 0x0000000000007919 */ /* 0x000e220000002100 */
[----:B------:R-:W1:Y:S06]  /*0020*/  LDCU UR12, c[0x0][0x3a0] ;  /* 0x00007400ff0c77ac */ /* 0x000e6c0008000800 */
[----:B------:R-:W0:Y:S01]  /*0030*/  LDC R3, c[0x0][0x360] ;  /* 0x0000d800ff037b82 */ /* 0x000e220000000800 */
[----:B------:R-:W-:Y:S01]  /*0040*/  HFMA2 R23, -RZ, RZ, 0, 0 ;  /* 0x00000000ff177431 */ /* 0x000fe200000001ff */
[----:B------:R-:W2:Y:S01]  /*0050*/  S2R R2, SR_TID.Y ;  /* 0x0000000000027919 */ /* 0x000ea20000002200 */
[----:B------:R-:W3:Y:S05]  /*0060*/  LDCU.64 UR10, c[0x0][0x358] ;  /* 0x00006b00ff0a77ac */ /* 0x000eea0008000a00 */
[----:B------:R-:W0:Y:S08]  /*0070*/  S2UR UR4, SR_CTAID.X ;  /* 0x00000000000479c3 */ /* 0x000e300000002500 */
[----:B------:R-:W2:Y:S01]  /*0080*/  S2UR UR5, SR_CTAID.Y ;  /* 0x00000000000579c3 */ /* 0x000ea20000002600 */
[----:B-1----:R-:W-:-:S07]  /*0090*/  UISETP.GE.U32.AND UP0, UPT, UR12, 0x10, UPT ;  /* 0x000000100c00788c */ /* 0x002fce000bf06070 */
[----:B------:R-:W2:Y:S01]  /*00a0*/  LDC R19, c[0x0][0x364] ;  /* 0x0000d900ff137b82 */ /* 0x000ea20000000800 */
[----:B0-----:R-:W-:Y:S02]  /*00b0*/  IMAD R18, R3, UR4, R0 ;  /* 0x0000000403127c24 */ /* 0x001fe4000f8e0200 */
[----:B--2---:R-:W-:Y:S01]  /*00c0*/  IMAD R19, R19, UR5, R2 ;  /* 0x0000000513137c24 */ /* 0x004fe2000f8e0202 */
[----:B---3--:R-:W-:Y:S06]  /*00d0*/  BRA.U !UP0, `(.L_x_5) ;  /* 0x0000001508fc7547 */ /* 0x008fec000b800000 */
[----:B------:R-:W0:Y:S01]  /*00e0*/  S2UR UR8, SR_CgaCtaId ;  /* 0x00000000000879c3 */ /* 0x000e220000008800 */
[----:B------:R-:W-:Y:S02]  /*00f0*/  USHF.R.U32.HI UR4, URZ, 0x4, UR12 ;  /* 0x00000004ff047899 */ /* 0x000fe4000801160c */
[----:B------:R-:W-:Y:S01]  /*0100*/  IMAD R16, R19, UR12, R0 ;  /* 0x0000000c13107c24 */ /* 0x000fe2000f8e0200 */
[----:B------:R-:W-:Y:S01]  /*0110*/  UMOV UR5, 0x400 ;  /* 0x0000040000057882 */ /* 0x000fe20000000000 */
[----:B------:R-:W-:Y:S01]  /*0120*/  USHF.R.U32.HI UR7, URZ, 0x4, UR12 ;  /* 0x00000004ff077899 */ /* 0x000fe2000801160c */
[----:B------:R-:W-:Y:S01]  /*0130*/  MOV R23, RZ ;  /* 0x000000ff00177202 */ /* 0x000fe20000000f00 */
[----:B------:R-:W-:Y:S01]  /*0140*/  UIADD3 UR9, UPT, UPT, UR4, -0x1, URZ ;  /* 0xffffffff04097890 */ /* 0x000fe2000fffe0ff */
[----:B------:R-:W-:Y:S01]  /*0150*/  MOV R3, RZ ;  /* 0x000000ff00037202 */ /* 0x000fe20000000f00 */
[----:B------:R-:W-:Y:S02]  /*0160*/  ULOP3.LUT UP0, UR7, UR7, 0x3, URZ, 0xc0, !UPT ;  /* 0x0000000307077892 */ /* 0x000fe4000f80c0ff */
[----:B------:R-:W-:-:S02]  /*0170*/  UISETP.GE.U32.AND UP1, UPT, UR9, 0x3, UPT ;  /* 0x000000030900788c */ /* 0x000fc4000bf26070 */
[----:B0-----:R-:W-:-:S06]  /*0180*/  ULEA UR6, UR8, UR5, 0x18 ;  /* 0x0000000508067291 */ /* 0x001fcc000f8ec0ff */
[----:B------:R-:W-:Y:S01]  /*0190*/  LEA R17, R2, UR6, 0x6 ;  /* 0x0000000602117c11 */ /* 0x000fe2000f8e30ff */
[----:B------:R-:W-:Y:S06]  /*01a0*/  BRA.U !UP1, `(.L_x_6) ;  /* 0x0000000d093c7547 */ /* 0x000fec000b800000 */
[----:B------:R-:W0:Y:S01]  /*01b0*/  LDC R13, c[0x0][0x39c] ;  /* 0x0000e700ff0d7b82 */ /* 0x000e220000000800 */
[----:B------:R-:W-:Y:S01]  /*01c0*/  UIADD3 UR6, UPT, UPT, UR5, 0x400, URZ ;  /* 0x0000040005067890 */ /* 0x000fe2000fffe0ff */
[C---:B------:R-:W-:Y:S01]  /*01d0*/  IADD3 R26, PT, PT, R2.reuse, 0x30, RZ ;  /* 0x00000030021a7810 */ /* 0x040fe20007ffe0ff */
[----:B------:R-:W-:Y:S01]  /*01e0*/  ULOP3.LUT UR4, UR4, 0xffffffc, URZ, 0xc0, !UPT ;  /* 0x0ffffffc04047892 */ /* 0x000fe2000f8ec0ff */
[C---:B------:R-:W-:Y:S01]  /*01f0*/  IADD3 R24, PT, PT, R2.reuse, 0x20, RZ ;  /* 0x0000002002187810 */ /* 0x040fe20007ffe0ff */
[----:B------:R-:W-:Y:S01]  /*0200*/  ULEA UR6, UR8, UR6, 0x18 ;  /* 0x0000000608067291 */ /* 0x000fe2000f8ec0ff */
[----:B------:R-:W-:Y:S01]  /*0210*/  IADD3 R22, PT, PT, R2, 0x10, RZ ;  /* 0x0000001002167810 */ /* 0x000fe20007ffe0ff */
[----:B------:R-:W-:Y:S01]  /*0220*/  UIADD3 UR9, UPT, UPT, -UR4, URZ, URZ ;  /* 0x000000ff04097290 */ /* 0x000fe2000fffe1ff */
[----:B------:R-:W-:Y:S02]  /*0230*/  IADD3 R21, PT, PT, R16, 0x20, RZ ;  /* 0x0000002010157810 */ /* 0x000fe40007ffe0ff */
[----:B------:R-:W-:-:S02]  /*0240*/  MOV R23, RZ ;  /* 0x000000ff00177202 */ /* 0x000fc40000000f00 */
[C---:B------:R-:W-:Y:S02]  /*0250*/  LEA R15, R0.reuse, UR6, 0x2 ;  /* 0x00000006000f7c11 */ /* 0x040fe4000f8e10ff */
[----:B------:R-:W-:Y:S02]  /*0260*/  LEA R14, R0, R17, 0x2 ;  /* 0x00000011000e7211 */ /* 0x000fe400078e10ff */
[----:B------:R-:W-:Y:S02]  /*0270*/  MOV R3, UR4 ;  /* 0x0000000400037c02 */ /* 0x000fe40008000f00 */
[----:B------:R-:W-:Y:S01]  /*0280*/  LEA R12, R2, R15, 0x6 ;  /* 0x0000000f020c7211 */ /* 0x000fe200078e30ff */
[-CC-:B0-----:R-:W-:Y:S02]  /*0290*/  IMAD R26, R26, R13.reuse, R18.reuse ;  /* 0x0000000d1a1a7224 */ /* 0x181fe400078e0212 */
[-CC-:B------:R-:W-:Y:S02]  /*02a0*/  IMAD R24, R24, R13.reuse, R18.reuse ;  /* 0x0000000d18187224 */ /* 0x180fe400078e0212 */
[----:B------:R-:W-:-:S02]  /*02b0*/  IMAD R22, R22, R13, R18 ;  /* 0x0000000d16167224 */ /* 0x000fc400078e0212 */
[----:B------:R-:W-:-:S07]  /*02c0*/  IMAD R20, R2, R13, R18 ;  /* 0x0000000d02147224 */ /* 0x000fce00078e0212 */
.L_x_7:
[----:B------:R-:W0:Y:S01]  /*02d0*/  LDC.64 R10, c[0x0][0x380] ;  /* 0x0000e000ff0a7b82 */ /* 0x000e220000000a00 */
[----:B------:R-:W-:-:S07]  /*02e0*/  IADD3 R5, PT, PT, R21, -0x20, RZ ;  /* 0xffffffe015057810 */ /* 0x000fce0007ffe0ff */
[----:B------:R-:W1:Y:S01]  /*02f0*/  LDC.64 R8, c[0x0][0x388] ;  /* 0x0000e200ff087b82 */ /* 0x000e620000000a00 */
[----:B0-----:R-:W-:-:S05]  /*0300*/  IMAD.WIDE.U32 R4, R5, 0x4, R10 ;  /* 0x0000000405047825 */ /* 0x001fca00078e000a */
[----:B------:R-:W2:Y:S01]  /*0310*/  LDG.E R25, desc[UR10][R4.64] ;  /* 0x0000000a04197981 */ /* 0x000ea2000c1e1900 */
[----:B-1----:R-:W-:-:S06]  /*0320*/  IMAD.WIDE.U32 R28, R20, 0x4, R8 ;  /* 0x00000004141c7825 */ /* 0x002fcc00078e0008 */
[----:B------:R-:W3:Y:S04]  /*0330*/  LDG.E R29, desc[UR10][R28.64] ;  /* 0x0000000a1c1d7981 */ /* 0x000ee8000c1e1900 */
[----:B--2---:R-:W-:Y:S04]  /*0340*/  STS [R14], R25 ;  /* 0x000000190e007388 */ /* 0x004fe80000000800 */
[----:B---3--:R-:W-:Y:S01]  /*0350*/  STS [R12], R29 ;  /* 0x0000001d0c007388 */ /* 0x008fe20000000800 */
[----:B------:R-:W-:Y:S06]  /*0360*/  BAR.SYNC.DEFER_BLOCKING 0x0 ;  /* 0x0000000000007b1d */ /* 0x000fec0000010000 */
[----:B------:R-:W-:Y:S04]  /*0370*/  LDS R27, [R15] ;  /* 0x000000000f1b7984 */ /* 0x000fe80000000800 */
[----:B------:R-:W0:Y:S04]  /*0380*/  LDS.128 R4, [R17] ;  /* 0x0000000011047984 */ /* 0x000e280000000c00 */
[----:B------:R-:W-:Y:S04]  /*0390*/  LDS R25, [R15+0x100] ;  /* 0x000100000f197984 */ /* 0x000fe80000000800 */
[----:B------:R-:W-:Y:S01]  /*03a0*/  LDS R28, [R15+0x380] ;  /* 0x000380000f1c7984 */ /* 0x000fe20000000800 */
[----:B0-----:R-:W-:-:S03]  /*03b0*/  FFMA R27, R4, R27, R23 ;  /* 0x0000001b041b7223 */ /* 0x001fc60000000017 */
[----:B------:R-:W0:Y:S02]  /*03c0*/  LDS R23, [R15+0x40] ;  /* 0x000040000f177984 */ /* 0x000e240000000800 */
[----:B0-----:R-:W-:Y:S02]  /*03d0*/  FFMA R23, R23, R5, R27 ;  /* 0x0000000517177223 */ /* 0x001fe4000000001b */
[----:B------:R-:W0:Y:S04]  /*03e0*/  LDS R27, [R15+0x80] ;  /* 0x000080000f1b7984 */ /* 0x000e280000000800 */
[----:B------:R-:W1:Y:S01]  /*03f0*/  LDS R5, [R15+0xc0] ;  /* 0x0000c0000f057984 */ /* 0x000e620000000800 */
[----:B0-----:R-:W-:-:S04]  /*0400*/  FFMA R6, R27, R6, R23 ;  /* 0x000000061b067223 */ /* 0x001fc80000000017 */
[----:B-1----:R-:W-:Y:S02]  /*0410*/  FFMA R23, R5, R7, R6 ;  /* 0x0000000705177223 */ /* 0x002fe40000000006 */
[----:B------:R-:W0:Y:S02]  /*0420*/  LDS.128 R4, [R17+0x10] ;  /* 0x0000100011047984 */ /* 0x000e240000000c00 */
[----:B0-----:R-:W-:Y:S02]  /*0430*/  FFMA R4, R4, R25, R23 ;  /* 0x0000001904047223 */ /* 0x001fe40000000017 */
[----:B------:R-:W0:Y:S04]  /*0440*/  LDS R23, [R15+0x140] ;  /* 0x000140000f177984 */ /* 0x000e280000000800 */
[----:B------:R-:W-:Y:S01]  /*0450*/  LDS R25, [R15+0x200] ;  /* 0x000200000f197984 */ /* 0x000fe20000000800 */
[----:B0-----:R-:W-:-:S03]  /*0460*/  FFMA R5, R23, R5, R4 ;  /* 0x0000000517057223 */ /* 0x001fc60000000004 */
        /* <DEDUP_REMOVED lines=15> */
[----:B------:R-:W0:Y:S01]  /*0560*/  LDS R23, [R15+0x340] ;  /* 0x000340000f177984 */ /* 0x000e220000000800 */
[----:B------:R-:W-:Y:S01]  /*0570*/  IADD3 R29, PT, PT, R21, -0x10, RZ ;  /* 0xfffffff0151d7810 */ /* 0x000fe20007ffe0ff */
[----:B0-----:R-:W-:-:S04]  /*0580*/  FFMA R5, R23, R5, R4 ;  /* 0x0000000517057223 */ /* 0x001fc80000000004 */
[----:B------:R-:W-:Y:S02]  /*0590*/  FFMA R6, R28, R6, R5 ;  /* 0x000000061c067223 */ /* 0x000fe40000000005 */
[----:B------:R-:W0:Y:S01]  /*05a0*/  LDS R5, [R15+0x3c0] ;  /* 0x0003c0000f057984 */ /* 0x000e220000000800 */
[----:B------:R-:W-:Y:S01]  /*05b0*/  IMAD.WIDE.U32 R28, R29, 0x4, R10 ;  /* 0x000000041d1c7825 */ /* 0x000fe200078e000a */
[----:B------:R-:W-:Y:S06]  /*05c0*/  BAR.SYNC.DEFER_BLOCKING 0x0 ;  /* 0x0000000000007b1d */ /* 0x000fec0000010000 */
[----:B------:R1:W2:Y:S02]  /*05d0*/  LDG.E R25, desc[UR10][R28.64] ;  /* 0x0000000a1c197981 */ /* 0x0002a4000c1e1900 */
[----:B-1----:R-:W-:-:S05]  /*05e0*/  IMAD.WIDE.U32 R28, R22, 0x4, R8 ;  /* 0x00000004161c7825 */ /* 0x002fca00078e0008 */
[----:B------:R-:W3:Y:S01]  /*05f0*/  LDG.E R27, desc[UR10][R28.64] ;  /* 0x0000000a1c1b7981 */ /* 0x000ee2000c1e1900 */
[----:B0-----:R-:W-:-:S03]  /*0600*/  FFMA R23, R5, R7, R6 ;  /* 0x0000000705177223 */ /* 0x001fc60000000006 */
[----:B--2---:R-:W-:Y:S04]  /*0610*/  STS [R14], R25 ;  /* 0x000000190e007388 */ /* 0x004fe80000000800 */
[----:B---3--:R-:W-:Y:S01]  /*0620*/  STS [R12], R27 ;  /* 0x0000001b0c007388 */ /* 0x008fe20000000800 */
[----:B------:R-:W-:Y:S06]  /*0630*/  BAR.SYNC.DEFER_BLOCKING 0x0 ;  /* 0x0000000000007b1d */ /* 0x000fec0000010000 */
[----:B------:R-:W-:Y:S04]  /*0640*/  LDS R25, [R15] ;  /* 0x000000000f197984 */ /* 0x000fe80000000800 */
[----:B------:R-:W0:Y:S04]  /*0650*/  LDS.128 R4, [R17] ;  /* 0x0000000011047984 */ /* 0x000e280000000c00 */
[----:B------:R-:W-:Y:S01]  /*0660*/  LDS R28, [R15+0x380] ;  /* 0x000380000f1c7984 */ /* 0x000fe20000000800 */
[----:B0-----:R-:W-:-:S03]  /*0670*/  FFMA R4, R4, R25, R23 ;  /* 0x0000001904047223 */ /* 0x001fc60000000017 */
        /* <DEDUP_REMOVED lines=27> */
[----:B------:R-:W0:Y:S02]  /*0830*/  LDS R23, [R15+0x340] ;  /* 0x000340000f177984 */ /* 0x000e240000000800 */
[----:B0-----:R-:W-:Y:S02]  /*0840*/  FFMA R5, R23, R5, R4 ;  /* 0x0000000517057223 */ /* 0x001fe40000000004 */
[----:B------:R-:W0:Y:S02]  /*0850*/  LDS R4, [R15+0x3c0] ;  /* 0x0003c0000f047984 */ /* 0x000e240000000800 */
[----:B------:R-:W-:Y:S01]  /*0860*/  FFMA R5, R28, R6, R5 ;  /* 0x000000061c057223 */ /* 0x000fe20000000005 */
        /* <DEDUP_REMOVED lines=10> */
[----:B------:R-:W0:Y:S02]  /*0910*/  LDS.128 R4, [R17] ;  /* 0x0000000011047984 */ /* 0x000e240000000c00 */
[----:B0-----:R-:W-:-:S02]  /*0920*/  FFMA R4, R4, R25, R23 ;  /* 0x0000001904047223 */ /* 0x001fc40000000017 */
        /* <DEDUP_REMOVED lines=28> */
[----:B------:R-:W-:Y:S01]  /*0af0*/  IADD3 R23, PT, PT, R21, 0x10, RZ ;  /* 0x0000001015177810 */ /* 0x000fe20007ffe0ff */
[----:B------:R-:W-:Y:S02]  /*0b00*/  IMAD.WIDE.U32 R28, R26, 0x4, R8 ;  /* 0x000000041a1c7825 */ /* 0x000fe400078e0008 */
[----:B------:R-:W1:Y:S02]  /*0b10*/  LDS R8, [R15+0x380] ;  /* 0x000380000f087984 */ /* 0x000e640000000800 */
[----:B0-----:R-:W-:Y:S01]  /*0b20*/  FFMA R25, R25, R5, R4 ;  /* 0x0000000519197223 */ /* 0x001fe20000000004 */
[----:B------:R-:W-:-:S02]  /*0b30*/  IMAD.WIDE.U32 R4, R23, 0x4, R10 ;  /* 0x0000000417047825 */ /* 0x000fc400078e000a */
[----:B------:R-:W0:Y:S01]  /*0b40*/  LDS R23, [R15+0x3c0] ;  /* 0x0003c0000f177984 */ /* 0x000e220000000800 */
[----:B------:R-:W-:Y:S06]  /*0b50*/  BAR.SYNC.DEFER_BLOCKING 0x0 ;  /* 0x0000000000007b1d */ /* 0x000fec0000010000 */
[----:B------:R-:W2:Y:S04]  /*0b60*/  LDG.E R5, desc[UR10][R4.64] ;  /* 0x0000000a04057981 */ /* 0x000ea8000c1e1900 */
[----:B------:R-:W3:Y:S01]  /*0b70*/  LDG.E R29, desc[UR10][R28.64] ;  /* 0x0000000a1c1d7981 */ /* 0x000ee2000c1e1900 */
[----:B-1----:R-:W-:-:S04]  /*0b80*/  FFMA R6, R8, R6, R25 ;  /* 0x0000000608067223 */ /* 0x002fc80000000019 */
[----:B0-----:R-:W-:Y:S01]  /*0b90*/  FFMA R7, R23, R7, R6 ;  /* 0x0000000717077223 */ /* 0x001fe20000000006 */
[----:B------:R-:W-:-:S04]  /*0ba0*/  UIADD3 UR9, UPT, UPT, UR9, 0x4, URZ ;  /* 0x0000000409097890 */ /* 0x000fc8000fffe0ff */
[----:B------:R-:W-:Y:S01]  /*0bb0*/  UISETP.NE.AND UP1, UPT, UR9, URZ, UPT ;  /* 0x000000ff0900728c */ /* 0x000fe2000bf25270 */
[----:B------:R-:W-:Y:S02]  /*0bc0*/  IADD3 R21, PT, PT, R21, 0x40, RZ ;  /* 0x0000004015157810 */ /* 0x000fe40007ffe0ff */
[C---:B------:R-:W-:Y:S02]  /*0bd0*/  LEA R26, R13.reuse, R26, 0x6 ;  /* 0x0000001a0d1a7211 */ /* 0x040fe400078e30ff */
[C---:B------:R-:W-:Y:S02]  /*0be0*/  LEA R24, R13.reuse, R24, 0x6 ;  /* 0x000000180d187211 */ /* 0x040fe400078e30ff */
[C---:B------:R-:W-:Y:S02]  /*0bf0*/  LEA R22, R13.reuse, R22, 0x6 ;  /* 0x000000160d167211 */ /* 0x040fe400078e30ff */
[----:B------:R-:W-:Y:S01]  /*0c00*/  LEA R20, R13, R20, 0x6 ;  /* 0x000000140d147211 */ /* 0x000fe200078e30ff */
[----:B--2---:R-:W-:Y:S04]  /*0c10*/  STS [R14], R5 ;  /* 0x000000050e007388 */ /* 0x004fe80000000800 */
[----:B---3--:R-:W-:Y:S01]  /*0c20*/  STS [R12], R29 ;  /* 0x0000001d0c007388 */ /* 0x008fe20000000800 */
[----:B------:R-:W-:Y:S06]  /*0c30*/  BAR.SYNC.DEFER_BLOCKING 0x0 ;  /* 0x0000000000007b1d */ /* 0x000fec0000010000 */
[----:B------:R-:W-:Y:S04]  /*0c40*/  LDS R27, [R15] ;  /* 0x000000000f1b7984 */ /* 0x000fe80000000800 */
[----:B------:R-:W0:Y:S04]  /*0c50*/  LDS.128 R8, [R17] ;  /* 0x0000000011087984 */ /* 0x000e280000000c00 */
[----:B------:R-:W1:Y:S04]  /*0c60*/  LDS R4, [R15+0x40] ;  /* 0x000040000f047984 */ /* 0x000e680000000800 */
[----:B------:R-:W2:Y:S04]  /*0c70*/  LDS R25, [R15+0x80] ;  /* 0x000080000f197984 */ /* 0x000ea80000000800 */
[----:B------:R-:W3:Y:S04]  /*0c80*/  LDS R23, [R15+0xc0] ;  /* 0x0000c0000f177984 */ /* 0x000ee80000000800 */
[----:B------:R-:W-:Y:S01]  /*0c90*/  LDS R28, [R15+0x1c0] ;  /* 0x0001c0000f1c7984 */ /* 0x000fe20000000800 */
[----:B0-----:R-:W-:-:S03]  /*0ca0*/  FFMA R8, R8, R27, R7 ;  /* 0x0000001b08087223 */ /* 0x001fc60000000007 */
[----:B------:R-:W-:Y:S01]  /*0cb0*/  LDS R27, [R15+0x140] ;  /* 0x000140000f1b7984 */ /* 0x000fe20000000800 */
[----:B-1----:R-:W-:-:S03]  /*0cc0*/  FFMA R4, R4, R9, R8 ;  /* 0x0000000904047223 */ /* 0x002fc60000000008 */
[----:B------:R-:W-:Y:S01]  /*0cd0*/  LDS R9, [R15+0x100] ;  /* 0x000100000f097984 */ /* 0x000fe20000000800 */
[----:B--2---:R-:W-:-:S03]  /*0ce0*/  FFMA R10, R25, R10, R4 ;  /* 0x0000000a190a7223 */ /* 0x004fc60000000004 */
[----:B------:R-:W0:Y:S04]  /*0cf0*/  LDS.128 R4, [R17+0x10] ;  /* 0x0000100011047984 */ /* 0x000e280000000c00 */
[----:B------:R-:W1:Y:S01]  /*0d00*/  LDS R25, [R15+0x180] ;  /* 0x000180000f197984 */ /* 0x000e620000000800 */
[----:B---3--:R-:W-:-:S03]  /*0d10*/  FFMA R11, R23, R11, R10 ;  /* 0x0000000b170b7223 */ /* 0x008fc6000000000a */
[----:B------:R-:W-:Y:S01]  /*0d20*/  LDS R23, [R15+0x280] ;  /* 0x000280000f177984 */ /* 0x000fe20000000800 */
[----:B0-----:R-:W-:-:S03]  /*0d30*/  FFMA R4, R4, R9, R11 ;  /* 0x0000000904047223 */ /* 0x001fc6000000000b */
[----:B------:R-:W-:Y:S01]  /*0d40*/  LDS.128 R8, [R17+0x20] ;  /* 0x0000200011087984 */ /* 0x000fe20000000c00 */
[----:B------:R-:W-:-:S03]  /*0d50*/  FFMA R4, R27, R5, R4 ;  /* 0x000000051b047223 */ /* 0x000fc60000000004 */
[----:B------:R-:W0:Y:S04]  /*0d60*/  LDS R5, [R15+0x200] ;  /* 0x000200000f057984 */ /* 0x000e280000000800 */
[----:B------:R-:W2:Y:S01]  /*0d70*/  LDS R27, [R15+0x240] ;  /* 0x000240000f1b7984 */ /* 0x000ea20000000800 */
[----:B-1----:R-:W-:-:S04]  /*0d80*/  FFMA R25, R25, R6, R4 ;  /* 0x0000000619197223 */ /* 0x002fc80000000004 */
[----:B------:R-:W-:Y:S02]  /*0d90*/  FFMA R7, R28, R7, R25 ;  /* 0x000000071c077223 */ /* 0x000fe40000000019 */
[----:B------:R-:W1:Y:S04]  /*0da0*/  LDS R28, [R15+0x2c0] ;  /* 0x0002c0000f1c7984 */ /* 0x000e680000000800 */
[----:B------:R-:W-:Y:S01]  /*0db0*/  LDS R25, [R15+0x340] ;  /* 0x000340000f197984 */ /* 0x000fe20000000800 */
[----:B0-----:R-:W-:-:S03]  /*0dc0*/  FFMA R8, R8, R5, R7 ;  /* 0x0000000508087223 */ /* 0x001fc60000000007 */
[----:B------:R-:W-:Y:S01]  /*0dd0*/  LDS.128 R4, [R17+0x30] ;  /* 0x0000300011047984 */ /* 0x000fe20000000c00 */
[----:B--2---:R-:W-:-:S03]  /*0de0*/  FFMA R8, R27, R9, R8 ;  /* 0x000000091b087223 */ /* 0x004fc60000000008 */
[----:B------:R-:W0:Y:S01]  /*0df0*/  LDS R9, [R15+0x300] ;  /* 0x000300000f097984 */ /* 0x000e220000000800 */
[----:B------:R-:W-:-:S03]  /*0e00*/  FFMA R23, R23, R10, R8 ;  /* 0x0000000a17177223 */ /* 0x000fc60000000008 */
[----:B------:R-:W2:Y:S01]  /*0e10*/  LDS R8, [R15+0x380] ;  /* 0x000380000f087984 */ /* 0x000ea20000000800 */
[----:B-1----:R-:W-:-:S03]  /*0e20*/  FFMA R11, R28, R11, R23 ;  /* 0x0000000b1c0b7223 */ /* 0x002fc60000000017 */
[----:B------:R-:W1:Y:S01]  /*0e30*/  LDS R23, [R15+0x3c0] ;  /* 0x0003c0000f177984 */ /* 0x000e620000000800 */
[----:B0-----:R-:W-:-:S04]  /*0e40*/  FFMA R4, R4, R9, R11 ;  /* 0x0000000904047223 */ /* 0x001fc8000000000b */
[----:B------:R-:W-:-:S04]  /*0e50*/  FFMA R5, R25, R5, R4 ;  /* 0x0000000519057223 */ /* 0x000fc80000000004 */
[----:B--2---:R-:W-:-:S04]  /*0e60*/  FFMA R6, R8, R6, R5 ;  /* 0x0000000608067223 */ /* 0x004fc80000000005 */
[----:B-1----:R-:W-:Y:S01]  /*0e70*/  FFMA R23, R23, R7, R6 ;  /* 0x0000000717177223 */ /* 0x002fe20000000006 */
[----:B------:R-:W-:Y:S06]  /*0e80*/  BAR.SYNC.DEFER_BLOCKING 0x0 ;  /* 0x0000000000007b1d */ /* 0x000fec0000010000 */
[----:B------:R-:W-:Y:S05]  /*0e90*/  BRA.U UP1, `(.L_x_7) ;  /* 0xfffffff5010c7547 */ /* 0x000fea000b83ffff */
.L_x_6:
[----:B------:R-:W-:Y:S05]  /*0ea0*/  BRA.U !UP0, `(.L_x_5) ;  /* 0x0000000908887547 */ /* 0x000fea000b800000 */
[----:B------:R-:W-:Y:S02]  /*0eb0*/  UISETP.NE.AND UP0, UPT, UR7, 0x1, UPT ;  /* 0x000000010700788c */ /* 0x000fe4000bf05270 */
[----:B------:R-:W-:-:S07]  /*0ec0*/  ULOP3.LUT UP1, URZ, UR12, 0x10, URZ, 0xc0, !UPT ;  /* 0x000000100cff7892 */ /* 0x000fce000f82c0ff */
[----:B------:R-:W-:Y:S05]  /*0ed0*/  BRA.U !UP0, `(.L_x_8) ;  /* 0x00000005089c7547 */ /* 0x000fea000b800000 */
[----:B------:R-:W0:Y:S01]  /*0ee0*/  LDC.64 R14, c[0x0][0x380] ;  /* 0x0000e000ff0e7b82 */ /* 0x000e220000000a00 */
[----:B------:R-:W1:Y:S01]  /*0ef0*/  LDCU UR6, c[0x0][0x39c] ;  /* 0x00007380ff0677ac */ /* 0x000e620008000800 */
[C---:B------:R-:W-:Y:S02]  /*0f00*/  LEA R27, R3.reuse, R2, 0x4 ;  /* 0x00000002031b7211 */ /* 0x040fe400078e20ff */
[----:B------:R-:W-:-:S04]  /*0f10*/  LEA R25, R3, R16, 0x4 ;  /* 0x0000001003197211 */ /* 0x000fc800078e20ff */
[----:B------:R-:W2:Y:S01]  /*0f20*/  LDC.64 R12, c[0x0][0x388] ;  /* 0x0000e200ff0c7b82 */ /* 0x000ea20000000a00 */
[----:B-1----:R-:W-:Y:S02]  /*0f30*/  IMAD R5, R27, UR6, R18 ;  /* 0x000000061b057c24 */ /* 0x002fe4000f8e0212 */
[----:B0-----:R-:W-:-:S06]  /*0f40*/  IMAD.WIDE.U32 R6, R25, 0x4, R14 ;  /* 0x0000000419067825 */ /* 0x001fcc00078e000e */
[----:B------:R-:W3:Y:S01]  /*0f50*/  LDG.E R7, desc[UR10][R6.64] ;  /* 0x0000000a06077981 */ /* 0x000ee2000c1e1900 */
[----:B--2---:R-:W-:-:S06]  /*0f60*/  IMAD.WIDE.U32 R4, R5, 0x4, R12 ;  /* 0x0000000405047825 */ /* 0x004fcc00078e000c */
[----:B------:R-:W2:Y:S01]  /*0f70*/  LDG.E R5, desc[UR10][R4.64] ;  /* 0x0000000a04057981 */ /* 0x000ea2000c1e1900 */
[----:B------:R-:W-:-:S04]  /*0f80*/  UIADD3 UR4, UPT, UPT, UR5, 0x400, URZ ;  /* 0x0000040005047890 */ /* 0x000fc8000fffe0ff */
[----:B------:R-:W-:Y:S01]  /*0f90*/  ULEA UR4, UR8, UR4, 0x18 ;  /* 0x0000000408047291 */ /* 0x000fe2000f8ec0ff */
[----:B------:R-:W-:-:S05]  /*0fa0*/  LEA R20, R0, R17, 0x2 ;  /* 0x0000001100147211 */ /* 0x000fca00078e10ff */
[----:B------:R-:W-:-:S04]  /*0fb0*/  LEA R21, R0, UR4, 0x2 ;  /* 0x0000000400157c11 */ /* 0x000fc8000f8e10ff */
[----:B------:R-:W-:Y:S02]  /*0fc0*/  LEA R22, R2, R21, 0x6 ;  /* 0x0000001502167211 */ /* 0x000fe400078e30ff */
[----:B------:R-:W-:Y:S02]  /*0fd0*/  IADD3 R27, PT, PT, R27, 0x10, RZ ;  /* 0x000000101b1b7810 */ /* 0x000fe40007ffe0ff */
[----:B------:R-:W-:-:S03]  /*0fe0*/  IADD3 R25, PT, PT, R25, 0x10, RZ ;  /* 0x0000001019197810 */ /* 0x000fc60007ffe0ff */
[----:B------:R-:W-:Y:S01]  /*0ff0*/  IMAD R27, R27, UR6, R18 ;  /* 0x000000061b1b7c24 */ /* 0x000fe2000f8e0212 */
[----:B---3--:R-:W-:Y:S04]  /*1000*/  STS [R20], R7 ;  /* 0x0000000714007388 */ /* 0x008fe80000000800 */
[----:B--2---:R-:W-:Y:S01]  /*1010*/  STS [R22], R5 ;  /* 0x0000000516007388 */ /* 0x004fe20000000800 */
[----:B------:R-:W-:Y:S06]  /*1020*/  BAR.SYNC.DEFER_BLOCKING 0x0 ;  /* 0x0000000000007b1d */ /* 0x000fec0000010000 */
[----:B------:R-:W-:Y:S04]  /*1030*/  LDS R24, [R21] ;  /* 0x0000000015187984 */ /* 0x000fe80000000800 */
[----:B------:R-:W0:Y:S04]  /*1040*/  LDS.128 R8, [R17] ;  /* 0x0000000011087984 */ /* 0x000e280000000c00 */
[----:B------:R-:W1:Y:S04]  /*1050*/  LDS R29, [R21+0x40] ;  /* 0x00004000151d7984 */ /* 0x000e680000000800 */
[----:B------:R-:W2:Y:S04]  /*1060*/  LDS R4, [R21+0x80] ;  /* 0x0000800015047984 */ /* 0x000ea80000000800 */
[----:B------:R-:W-:Y:S04]  /*1070*/  LDS R28, [R21+0x340] ;  /* 0x00034000151c7984 */ /* 0x000fe80000000800 */
[----:B------:R-:W-:Y:S01]  /*1080*/  LDS R26, [R21+0x3c0] ;  /* 0x0003c000151a7984 */ /* 0x000fe20000000800 */
[----:B0-----:R-:W-:-:S03]  /*1090*/  FFMA R8, R8, R24, R23 ;  /* 0x0000001808087223 */ /* 0x001fc60000000017 */
[----:B------:R-:W-:Y:S01]  /*10a0*/  LDS R23, [R21+0x180] ;  /* 0x0001800015177984 */ /* 0x000fe20000000800 */
[----:B-1----:R-:W-:-:S03]  /*10b0*/  FFMA R29, R29, R9, R8 ;  /* 0x000000091d1d7223 */ /* 0x002fc60000000008 */
[----:B------:R-:W0:Y:S01]  /*10c0*/  LDS R8, [R21+0xc0] ;  /* 0x0000c00015087984 */ /* 0x000e220000000800 */
[----:B--2---:R-:W-:-:S03]  /*10d0*/  FFMA R10, R4, R10, R29 ;  /* 0x0000000a040a7223 */ /* 0x004fc6000000001d */
[----:B------:R-:W-:Y:S04]  /*10e0*/  LDS R9, [R21+0x100] ;  /* 0x0001000015097984 */ /* 0x000fe80000000800 */
[----:B------:R-:W1:Y:S04]  /*10f0*/  LDS.128 R4, [R17+0x10] ;  /* 0x0000100011047984 */ /* 0x000e680000000c00 */
[----:B------:R-:W2:Y:S04]  /*1100*/  LDS R29, [R21+0x140] ;  /* 0x00014000151d7984 */ /* 0x000ea80000000800 */
[----:B------:R-:W3:Y:S01]  /*1110*/  LDS R24, [R21+0x1c0] ;  /* 0x0001c00015187984 */ /* 0x000ee20000000800 */
[----:B0-----:R-:W-:-:S04]  /*1120*/  FFMA R11, R8, R11, R10 ;  /* 0x0000000b080b7223 */ /* 0x001fc8000000000a */
[----:B-1----:R-:W-:Y:S02]  /*1130*/  FFMA R4, R4, R9, R11 ;  /* 0x0000000904047223 */ /* 0x002fe4000000000b */
[----:B------:R-:W-:Y:S02]  /*1140*/  LDS.128 R8, [R17+0x20] ;  /* 0x0000200011087984 */ /* 0x000fe40000000c00 */
[----:B--2---:R-:W-:Y:S02]  /*1150*/  FFMA R4, R29, R5, R4 ;  /* 0x000000051d047223 */ /* 0x004fe40000000004 */
[----:B------:R-:W0:Y:S02]  /*1160*/  LDS R29, [R21+0x200] ;  /* 0x00020000151d7984 */ /* 0x000e240000000800 */
[----:B------:R-:W-:Y:S02]  /*1170*/  FFMA R6, R23, R6, R4 ;  /* 0x0000000617067223 */ /* 0x000fe40000000004 */
[----:B------:R-:W1:Y:S04]  /*1180*/  LDS R4, [R21+0x240] ;  /* 0x0002400015047984 */ /* 0x000e680000000800 */
[----:B------:R-:W2:Y:S01]  /*1190*/  LDS R5, [R21+0x280] ;  /* 0x0002800015057984 */ /* 0x000ea20000000800 */
[----:B---3--:R-:W-:-:S03]  /*11a0*/  FFMA R7, R24, R7, R6 ;  /* 0x0000000718077223 */ /* 0x008fc60000000006 */
[----:B------:R-:W-:Y:S01]  /*11b0*/  LDS R23, [R21+0x300] ;  /* 0x0003000015177984 */ /* 0x000fe20000000800 */
[----:B0-----:R-:W-:-:S03]  /*11c0*/  FFMA R7, R8, R29, R7 ;  /* 0x0000001d08077223 */ /* 0x001fc60000000007 */
[----:B------:R-:W-:Y:S01]  /*11d0*/  LDS R29, [R21+0x380] ;  /* 0x00038000151d7984 */ /* 0x000fe20000000800 */
[----:B-1----:R-:W-:Y:S01]  /*11e0*/  FFMA R4, R4, R9, R7 ;  /* 0x0000000904047223 */ /* 0x002fe20000000007 */
[----:B------:R-:W-:-:S04]  /*11f0*/  IMAD.WIDE.U32 R8, R25, 0x4, R14 ;  /* 0x0000000419087825 */ /* 0x000fc800078e000e */
[----:B------:R-:W-:-:S04]  /*1200*/  IMAD.WIDE.U32 R24, R27, 0x4, R12 ;  /* 0x000000041b187825 */ /* 0x000fc800078e000c */
[----:B--2---:R-:W-:Y:S01]  /*1210*/  FFMA R27, R5, R10, R4 ;  /* 0x0000000a051b7223 */ /* 0x004fe20000000004 */
[----:B------:R-:W-:Y:S04]  /*1220*/  LDS.128 R12, [R17+0x30] ;  /* 0x00003000110c7984 */ /* 0x000fe80000000c00 */
[----:B------:R-:W0:Y:S01]  /*1230*/  LDS R10, [R21+0x2c0] ;  /* 0x0002c000150a7984 */ /* 0x000e220000000800 */
[----:B------:R-:W-:Y:S06]  /*1240*/  BAR.SYNC.DEFER_BLOCKING 0x0 ;  /* 0x0000000000007b1d */ /* 0x000fec0000010000 */
[----:B------:R-:W2:Y:S04]  /*1250*/  LDG.E R9, desc[UR10][R8.64] ;  /* 0x0000000a08097981 */ /* 0x000ea8000c1e1900 */
[----:B------:R-:W3:Y:S01]  /*1260*/  LDG.E R25, desc[UR10][R24.64] ;  /* 0x0000000a18197981 */ /* 0x000ee2000c1e1900 */
[----:B0-----:R-:W-:-:S04]  /*1270*/  FFMA R11, R10, R11, R27 ;  /* 0x0000000b0a0b7223 */ /* 0x001fc8000000001b */
[----:B------:R-:W-:-:S04]  /*1280*/  FFMA R11, R12, R23, R11 ;  /* 0x000000170c0b7223 */ /* 0x000fc8000000000b */
[----:B------:R-:W-:-:S04]  /*1290*/  FFMA R28, R28, R13, R11 ;  /* 0x0000000d1c1c7223 */ /* 0x000fc8000000000b */
[----:B------:R-:W-:-:S04]  /*12a0*/  FFMA R13, R29, R14, R28 ;  /* 0x0000000e1d0d7223 */ /* 0x000fc8000000001c */
[----:B------:R-:W-:Y:S01]  /*12b0*/  FFMA R13, R26, R15, R13 ;  /* 0x0000000f1a0d7223 */ /* 0x000fe2000000000d */
[----:B------:R-:W-:Y:S01]  /*12c0*/  IADD3 R3, PT, PT, R3, 0x2, RZ ;  /* 0x0000000203037810 */ /* 0x000fe20007ffe0ff */
        /* <DEDUP_REMOVED lines=8> */
[----:B------:R-:W-:Y:S04]  /*1350*/  LDS R29, [R21+0x100] ;  /* 0x00010000151d7984 */ /* 0x000fe80000000800 */
[----:B------:R-:W4:Y:S04]  /*1360*/  LDS.128 R8, [R17+0x10] ;  /* 0x0000100011087984 */ /* 0x000f280000000c00 */
[----:B------:R-:W5:Y:S04]  /*1370*/  LDS R20, [R21+0x140] ;  /* 0x0001400015147984 */ /* 0x000f680000000800 */
[----:B------:R-:W5:Y:S04]  /*1380*/  LDS R23, [R21+0x180] ;  /* 0x0001800015177984 */ /* 0x000f680000000800 */
[----:B------:R-:W5:Y:S01]  /*1390*/  LDS R22, [R21+0x1c0] ;  /* 0x0001c00015167984 */ /* 0x000f620000000800 */
[----:B0-----:R-:W-:-:S03]  /*13a0*/  FFMA R4, R4, R25, R13 ;  /* 0x0000001904047223 */ /* 0x001fc6000000000d */
[----:B------:R-:W-:Y:S01]  /*13b0*/  LDS R25, [R21+0x200] ;  /* 0x0002000015197984 */ /* 0x000fe20000000800 */
[----:B-1----:R-:W-:-:S03]  /*13c0*/  FFMA R5, R27, R5, R4 ;  /* 0x000000051b057223 */ /* 0x002fc60000000004 */
[----:B------:R-:W-:Y:S01]  /*13d0*/  LDS R27, [R21+0x280] ;  /* 0x00028000151b7984 */ /* 0x000fe20000000800 */
[----:B--2---:R-:W-:-:S03]  /*13e0*/  FFMA R5, R12, R6, R5 ;  /* 0x000000060c057223 */ /* 0x004fc60000000005 */
[----:B------:R-:W0:Y:S01]  /*13f0*/  LDS.128 R12, [R17+0x20] ;  /* 0x00002000110c7984 */ /* 0x000e220000000c00 */
[----:B---3--:R-:W-:-:S03]  /*1400*/  FFMA R5, R24, R7, R5 ;  /* 0x0000000718057223 */ /* 0x008fc60000000005 */
[----:B------:R-:W1:Y:S01]  /*1410*/  LDS R24, [R21+0x240] ;  /* 0x0002400015187984 */ /* 0x000e620000000800 */
[----:B----4-:R-:W-:-:S03]  /*1420*/  FFMA R5, R8, R29, R5 ;  /* 0x0000001d08057223 */ /* 0x010fc60000000005 */
[----:B------:R-:W2:Y:S01]  /*1430*/  LDS R8, [R21+0x2c0] ;  /* 0x0002c00015087984 */ /* 0x000ea20000000800 */
[----:B-----5:R-:W-:-:S03]  /*1440*/  FFMA R20, R20, R9, R5 ;  /* 0x0000000914147223 */ /* 0x020fc60000000005 */
[----:B------:R-:W-:Y:S01]  /*1450*/  LDS.128 R4, [R17+0x30] ;  /* 0x0000300011047984 */ /* 0x000fe20000000c00 */
[----:B------:R-:W-:-:S03]  /*1460*/  FFMA R29, R23, R10, R20 ;  /* 0x0000000a171d7223 */ /* 0x000fc60000000014 */
[----:B------:R-:W3:Y:S04]  /*1470*/  LDS R23, [R21+0x300] ;  /* 0x0003000015177984 */ /* 0x000ee80000000800 */
[----:B------:R-:W4:Y:S04]  /*1480*/  LDS R10, [R21+0x340] ;  /* 0x00034000150a7984 */ /* 0x000f280000000800 */
[----:B------:R-:W5:Y:S04]  /*1490*/  LDS R9, [R21+0x380] ;  /* 0x0003800015097984 */ /* 0x000f680000000800 */
[----:B------:R-:W5:Y:S01]  /*14a0*/  LDS R20, [R21+0x3c0] ;  /* 0x0003c00015147984 */ /* 0x000f620000000800 */
[----:B------:R-:W-:-:S04]  /*14b0*/  FFMA R11, R22, R11, R29 ;  /* 0x0000000b160b7223 */ /* 0x000fc8000000001d */
[----:B0-----:R-:W-:-:S04]  /*14c0*/  FFMA R11, R12, R25, R11 ;  /* 0x000000190c0b7223 */ /* 0x001fc8000000000b */
[----:B-1----:R-:W-:-:S04]  /*14d0*/  FFMA R24, R24, R13, R11 ;  /* 0x0000000d18187223 */ /* 0x002fc8000000000b */
[----:B------:R-:W-:-:S04]  /*14e0*/  FFMA R27, R27, R14, R24 ;  /* 0x0000000e1b1b7223 */ /* 0x000fc80000000018 */
[----:B--2---:R-:W-:-:S04]  /*14f0*/  FFMA R15, R8, R15, R27 ;  /* 0x0000000f080f7223 */ /* 0x004fc8000000001b */
[----:B---3--:R-:W-:-:S04]  /*1500*/  FFMA R15, R4, R23, R15 ;  /* 0x00000017040f7223 */ /* 0x008fc8000000000f */
[----:B----4-:R-:W-:-:S04]  /*1510*/  FFMA R10, R10, R5, R15 ;  /* 0x000000050a0a7223 */ /* 0x010fc8000000000f */
[----:B-----5:R-:W-:-:S04]  /*1520*/  FFMA R9, R9, R6, R10 ;  /* 0x0000000609097223 */ /* 0x020fc8000000000a */
[----:B------:R-:W-:Y:S01]  /*1530*/  FFMA R23, R20, R7, R9 ;  /* 0x0000000714177223 */ /* 0x000fe20000000009 */
[----:B------:R-:W-:Y:S06]  /*1540*/  BAR.SYNC.DEFER_BLOCKING 0x0 ;  /* 0x0000000000007b1d */ /* 0x000fec0000010000 */
.L_x_8:
[----:B------:R-:W-:Y:S05]  /*1550*/  BRA.U !UP1, `(.L_x_5) ;  /* 0x0000000109dc7547 */ /* 0x000fea000b800000 */
[----:B------:R-:W0:Y:S01]  /*1560*/  LDC.64 R4, c[0x0][0x380] ;  /* 0x0000e000ff047b82 */ /* 0x000e220000000a00 */
[----:B------:R-:W1:Y:S01]  /*1570*/  LDCU UR4, c[0x0][0x39c] ;  /* 0x00007380ff0477ac */ /* 0x000e620008000800 */
[C---:B------:R-:W-:Y:S02]  /*1580*/  LEA R7, R3.reuse, R2, 0x4 ;  /* 0x0000000203077211 */ /* 0x040fe400078e20ff */
[----:B------:R-:W-:-:S04]  /*1590*/  LEA R3, R3, R16, 0x4 ;  /* 0x0000001003037211 */ /* 0x000fc800078e20ff */
[----:B------:R-:W2:Y:S01]  /*15a0*/  LDC.64 R8, c[0x0][0x388] ;  /* 0x0000e200ff087b82 */ /* 0x000ea20000000a00 */
[----:B-1----:R-:W-:Y:S02]  /*15b0*/  IMAD R7, R7, UR4, R18 ;  /* 0x0000000407077c24 */ /* 0x002fe4000f8e0212 */
[----:B0-----:R-:W-:-:S05]  /*15c0*/  IMAD.WIDE.U32 R4, R3, 0x4, R4 ;  /* 0x0000000403047825 */ /* 0x001fca00078e0004 */
[----:B------:R-:W3:Y:S01]  /*15d0*/  LDG.E R12, desc[UR10][R4.64] ;  /* 0x0000000a040c7981 */ /* 0x000ee2000c1e1900 */
[----:B--2---:R-:W-:-:S05]  /*15e0*/  IMAD.WIDE.U32 R8, R7, 0x4, R8 ;  /* 0x0000000407087825 */ /* 0x004fca00078e0008 */
[----:B------:R-:W2:Y:S01]  /*15f0*/  LDG.E R13, desc[UR10][R8.64] ;  /* 0x0000000a080d7981 */ /* 0x000ea2000c1e1900 */
[----:B------:R-:W-:-:S04]  /*1600*/  UIADD3 UR5, UPT, UPT, UR5, 0x400, URZ ;  /* 0x0000040005057890 */ /* 0x000fc8000fffe0ff */
[----:B------:R-:W-:Y:S01]  /*1610*/  ULEA UR5, UR8, UR5, 0x18 ;  /* 0x0000000508057291 */ /* 0x000fe2000f8ec0ff */
[----:B------:R-:W-:-:S05]  /*1620*/  LEA R15, R0, R17, 0x2 ;  /* 0x00000011000f7211 */ /* 0x000fca00078e10ff */
[----:B------:R-:W-:-:S04]  /*1630*/  LEA R3, R0, UR5, 0x2 ;  /* 0x0000000500037c11 */ /* 0x000fc8000f8e10ff */
[----:B------:R-:W-:Y:S01]  /*1640*/  LEA R2, R2, R3, 0x6 ;  /* 0x0000000302027211 */ /* 0x000fe200078e30ff */
[----:B---3--:R-:W-:Y:S04]  /*1650*/  STS [R15], R12 ;  /* 0x0000000c0f007388 */ /* 0x008fe80000000800 */
[----:B--2---:R-:W-:Y:S01]  /*1660*/  STS [R2], R13 ;  /* 0x0000000d02007388 */ /* 0x004fe20000000800 */
        /* <DEDUP_REMOVED lines=10> */
[----:B------:R-:W5:Y:S04]  /*1710*/  LDS R2, [R3+0x1c0] ;  /* 0x0001c00003027984 */ /* 0x000f680000000800 */
[----:B------:R-:W-:Y:S01]  /*1720*/  LDS R29, [R3+0x200] ;  /* 0x00020000031d7984 */ /* 0x000fe20000000800 */
[----:B0-----:R-:W-:-:S03]  /*1730*/  FFMA R20, R4, R14, R23 ;  /* 0x0000000e04147223 */ /* 0x001fc60000000017 */
[----:B------:R-:W0:Y:S01]  /*1740*/  LDS.128 R12, [R17+0x20] ;  /* 0x00002000110c7984 */ /* 0x000e220000000c00 */
[----:B-1----:R-:W-:-:S03]  /*1750*/  FFMA R20, R22, R5, R20 ;  /* 0x0000000516147223 */ /* 0x002fc60000000014 */
[----:B------:R-:W1:Y:S01]  /*1760*/  LDS R4, [R3+0x240] ;  /* 0x0002400003047984 */ /* 0x000e620000000800 */
[----:B--2---:R-:W-:-:S03]  /*1770*/  FFMA R21, R21, R6, R20 ;  /* 0x0000000615157223 */ /* 0x004fc60000000014 */
[----:B------:R-:W2:Y:S04]  /*1780*/  LDS R5, [R3+0x280] ;  /* 0x0002800003057984 */ /* 0x000ea80000000800 */
[----:B------:R-:W2:Y:S01]  /*1790*/  LDS R6, [R3+0x2c0] ;  /* 0x0002c00003067984 */ /* 0x000ea20000000800 */
[----:B---3--:R-:W-:-:S03]  /*17a0*/  FFMA R24, R16, R7, R21 ;  /* 0x0000000710187223 */ /* 0x008fc60000000015 */
[----:B------:R-:W-:Y:S04]  /*17b0*/  LDS R7, [R3+0x300] ;  /* 0x0003000003077984 */ /* 0x000fe80000000800 */
[----:B------:R-:W3:Y:S01]  /*17c0*/  LDS.128 R20, [R17+0x30] ;  /* 0x0000300011147984 */ /* 0x000ee20000000c00 */
[----:B----4-:R-:W-:-:S03]  /*17d0*/  FFMA R8, R8, R25, R24 ;  /* 0x0000001908087223 */ /* 0x010fc60000000018 */
[----:B------:R-:W4:Y:S01]  /*17e0*/  LDS R16, [R3+0x340] ;  /* 0x0003400003107984 */ /* 0x000f220000000800 */
[----:B-----5:R-:W-:-:S03]  /*17f0*/  FFMA R8, R0, R9, R8 ;  /* 0x0000000900087223 */ /* 0x020fc60000000008 */
[----:B------:R-:W5:Y:S04]  /*1800*/  LDS R25, [R3+0x380] ;  /* 0x0003800003197984 */ /* 0x000f680000000800 */
[----:B------:R-:W5:Y:S01]  /*1810*/  LDS R0, [R3+0x3c0] ;  /* 0x0003c00003007984 */ /* 0x000f620000000800 */
[----:B------:R-:W-:-:S04]  /*1820*/  FFMA R27, R27, R10, R8 ;  /* 0x0000000a1b1b7223 */ /* 0x000fc80000000008 */
[----:B------:R-:W-:-:S04]  /*1830*/  FFMA R11, R2, R11, R27 ;  /* 0x0000000b020b7223 */ /* 0x000fc8000000001b */
[----:B0-----:R-:W-:-:S04]  /*1840*/  FFMA R11, R12, R29, R11 ;  /* 0x0000001d0c0b7223 */ /* 0x001fc8000000000b */
[----:B-1----:R-:W-:-:S04]  /*1850*/  FFMA R4, R4, R13, R11 ;  /* 0x0000000d04047223 */ /* 0x002fc8000000000b */
[----:B--2---:R-:W-:-:S04]  /*1860*/  FFMA R5, R5, R14, R4 ;  /* 0x0000000e05057223 */ /* 0x004fc80000000004 */
[----:B------:R-:W-:-:S04]  /*1870*/  FFMA R5, R6, R15, R5 ;  /* 0x0000000f06057223 */ /* 0x000fc80000000005 */
[----:B---3--:R-:W-:-:S04]  /*1880*/  FFMA R5, R20, R7, R5 ;  /* 0x0000000714057223 */ /* 0x008fc80000000005 */
[----:B----4-:R-:W-:-:S04]  /*1890*/  FFMA R16, R16, R21, R5 ;  /* 0x0000001510107223 */ /* 0x010fc80000000005 */
[----:B-----5:R-:W-:-:S04]  /*18a0*/  FFMA R25, R25, R22, R16 ;  /* 0x0000001619197223 */ /* 0x020fc80000000010 */
[----:B------:R-:W-:Y:S01]  /*18b0*/  FFMA R23, R0, R23, R25 ;  /* 0x0000001700177223 */ /* 0x000fe20000000019 */
[----:B------:R-:W-:Y:S06]  /*18c0*/  BAR.SYNC.DEFER_BLOCKING 0x0 ;  /* 0x0000000000007b1d */ /* 0x000fec0000010000 */
.L_x_5:
[----:B------:R-:W0:Y:S01]  /*18d0*/  LDC.64 R2, c[0x0][0x390] ;  /* 0x0000e400ff027b82 */ /* 0x000e220000000a00 */
[----:B------:R-:W1:Y:S02]  /*18e0*/  LDCU UR4, c[0x0][0x39c] ;  /* 0x00007380ff0477ac */ /* 0x000e640008000800 */
[----:B-1----:R-:W-:-:S04]  /*18f0*/  IMAD R19, R19, UR4, R18 ;  /* 0x0000000413137c24 */ /* 0x002fc8000f8e0212 */
[----:B0-----:R-:W-:-:S05]  /*1900*/  IMAD.WIDE.U32 R2, R19, 0x4, R2 ;  /* 0x0000000413027825 */ /* 0x001fca00078e0002 */
[----:B------:R-:W-:Y:S01]  /*1910*/  STG.E desc[UR10][R2.64], R23 ;  /* 0x0000001702007986 */ /* 0x000fe2000c10190a */
[----:B------:R-:W-:Y:S05]  /*1920*/  EXIT ;  /* 0x000000000000794d */ /* 0x000fea0003800000 */
.L_x_9:
        /* <DEDUP_REMOVED lines=13> */
.L_x_16:


//--------------------- .text._Z20matmul_fp32_tiled_bcPfS_S_jjjj --------------------------
	.section	.text._Z20matmul_fp32_tiled_bcPfS_S_jjjj,"ax",@progbits
	.align	128
        .global         _Z20matmul_fp32_tiled_bcPfS_S_jjjj
        .type           _Z20matmul_fp32_tiled_bcPfS_S_jjjj,@function
        .size           _Z20matmul_fp32_tiled_bcPfS_S_jjjj,(.L_x_17 - _Z20matmul_fp32_tiled_bcPfS_S_jjjj)
        .other          _Z20matmul_fp32_tiled_bcPfS_S_jjjj,@"STO_CUDA_ENTRY STV_DEFAULT"
_Z20matmul_fp32_tiled_bcPfS_S_jjjj:
.text._Z20matmul_fp32_tiled_bcPfS_S_jjjj:
        /* <DEDUP_REMOVED lines=13> */
[----:B------:R-:W0:Y:S01]  /*00d0*/  LDCU UR9, c[0x0][0x3a0] ;  /* 0x00007400ff0977ac */ /* 0x000e220008000800 */
[----:B------:R-:W-:Y:S01]  /*00e0*/  HFMA2 R23, -RZ, RZ, 0, 0 ;  /* 0x00000000ff177431 */ /* 0x000fe200000001ff */
[----:B------:R-:W1:Y:S01]  /*00f0*/  LDCU.64 UR10, c[0x0][0x358] ;  /* 0x00006b00ff0a77ac */ /* 0x000e620008000a00 */
[----:B0-----:R-:W-:-:S09]  /*0100*/  UISETP.GE.U32.AND UP0, UPT, UR9, 0x10, UPT ;  /* 0x000000100900788c */ /* 0x001fd2000bf06070 */
[----:B-1----:R-:W-:Y:S05]  /*0110*/  BRA.U !UP0, `(.L_x_10) ;  /* 0x0000001508f07547 */ /* 0x002fea000b800000 */
[----:B------:R-:W0:Y:S01]  /*0120*/  S2UR UR7, SR_CgaCtaId ;  /* 0x00000000000779c3 */ /* 0x000e220000008800 */
[----:B------:R-:W-:Y:S02]  /*0130*/  ULEA.HI UR6, UR9, 0xffffffff, URZ, 0x1c ;  /* 0xffffffff09067891 */ /* 0x000fe4000f8fe0ff */
[----:B------:R-:W-:Y:S01]  /*0140*/  IMAD R4, R0, UR9, R20 ;  /* 0x0000000900047c24 */ /* 0x000fe2000f8e0214 */
[----:B------:R-:W-:Y:S01]  /*0150*/  UMOV UR4, 0x400 ;  /* 0x0000040000047882 */ /* 0x000fe20000000000 */
[----:B------:R-:W-:Y:S01]  /*0160*/  MOV R23, RZ ;  /* 0x000000ff00177202 */ /* 0x000fe20000000f00 */
[----:B------:R-:W-:Y:S01]  /*0170*/  UISETP.GE.U32.AND UP0, UPT, UR6, 0x3, UPT ;  /* 0x000000030600788c */ /* 0x000fe2000bf06070 */
[----:B------:R-:W-:Y:S01]  /*0180*/  MOV R21, RZ ;  /* 0x000000ff00157202 */ /* 0x000fe20000000f00 */
[----:B0-----:R-:W-:-:S06]  /*0190*/  ULEA UR5, UR7, UR4, 0x18 ;  /* 0x0000000407057291 */ /* 0x001fcc000f8ec0ff */
[----:B------:R-:W-:Y:S01]  /*01a0*/  LEA R3, R6, UR5, 0x6 ;  /* 0x0000000506037c11 */ /* 0x000fe2000f8e30ff */
[----:B------:R-:W-:Y:S06]  /*01b0*/  BRA.U !UP0, `(.L_x_11) ;  /* 0x0000000d083c7547 */ /* 0x000fec000b800000 */
[----:B------:R-:W-:Y:S01]  /*01c0*/  UIADD3 UR6, UPT, UPT, UR4, 0x400, URZ ;  /* 0x0000040004067890 */ /* 0x000fe2000fffe0ff */
[C---:B------:R-:W-:Y:S01]  /*01d0*/  IADD3 R26, PT, PT, R6.reuse, 0x30, RZ ;  /* 0x00000030061a7810 */ /* 0x040fe20007ffe0ff */
[----:B------:R-:W-:Y:S01]  /*01e0*/  USHF.R.U32.HI UR5, URZ, 0x4, UR9 ;  /* 0x00000004ff057899 */ /* 0x000fe20008011609 */
[C---:B------:R-:W-:Y:S01]  /*01f0*/  IADD3 R24, PT, PT, R6.reuse, 0x20, RZ ;  /* 0x0000002006187810 */ /* 0x040fe20007ffe0ff */
[----:B------:R-:W-:Y:S01]  /*0200*/  ULEA UR6, UR7, UR6, 0x18 ;  /* 0x0000000607067291 */ /* 0x000fe2000f8ec0ff */
[----:B------:R-:W-:Y:S01]  /*0210*/  IADD3 R22, PT, PT, R6, 0x10, RZ ;  /* 0x0000001006167810 */ /* 0x000fe20007ffe0ff */
[----:B------:R-:W-:Y:S01]  /*0220*/  ULOP3.LUT UR5, UR5, 0xffffffc, URZ, 0xc0, !UPT ;  /* 0x0ffffffc05057892 */ /* 0x000fe2000f8ec0ff */
[----:B------:R-:W-:Y:S01]  /*0230*/  IADD3 R19, PT, PT, R4, 0x20, RZ ;  /* 0x0000002004137810 */ /* 0x000fe20007ffe0ff */
[-CC-:B------:R-:W-:Y:S01]  /*0240*/  IMAD R18, R6, R5.reuse, R2.reuse ;  /* 0x0000000506127224 */ /* 0x180fe200078e0202 */
[----:B------:R-:W-:Y:S01]  /*0250*/  MOV R23, RZ ;  /* 0x000000ff00177202 */ /* 0x000fe20000000f00 */
[-CC-:B------:R-:W-:Y:S01]  /*0260*/  IMAD R26, R26, R5.reuse, R2.reuse ;  /* 0x000000051a1a7224 */ /* 0x180fe200078e0202 */
[----:B------:R-:W-:Y:S01]  /*0270*/  LEA R17, R20, UR6, 0x2 ;  /* 0x0000000614117c11 */ /* 0x000fe2000f8e10ff */
[--C-:B------:R-:W-:Y:S01]  /*0280*/  IMAD R24, R24, R5, R2.reuse ;  /* 0x0000000518187224 */ /* 0x100fe200078e0202 */
[----:B------:R-:W-:Y:S01]  /*0290*/  LEA R16, R20, R3, 0x2 ;  /* 0x0000000314107211 */ /* 0x000fe200078e10ff */
[----:B------:R-:W-:Y:S01]  /*02a0*/  IMAD R22, R22, R5, R2 ;  /* 0x0000000516167224 */ /* 0x000fe200078e0202 */
[----:B------:R-:W-:Y:S01]  /*02b0*/  LEA R7, R6, R17, 0x6 ;  /* 0x0000001106077211 */ /* 0x000fe200078e30ff */
[----:B------:R-:W-:-:S12]  /*02c0*/  UIADD3 UR8, UPT, UPT, -UR5, URZ, URZ ;  /* 0x000000ff05087290 */ /* 0x000fd8000fffe1ff */
.L_x_12:
        /* <DEDUP_REMOVED lines=12> */
[----:B------:R-:W1:Y:S04]  /*0390*/  LDS R27, [R17+0x40] ;  /* 0x00004000111b7984 */ /* 0x000e680000000800 */
[----:B------:R-:W-:Y:S04]  /*03a0*/  LDS R29, [R17+0xc0] ;  /* 0x0000c000111d7984 */ /* 0x000fe80000000800 */
[----:B------:R-:W-:Y:S04]  /*03b0*/  LDS R21, [R17+0x100] ;  /* 0x0001000011157984 */ /* 0x000fe80000000800 */
[----:B------:R-:W-:Y:S01]  /*03c0*/  LDS R28, [R17+0x180] ;  /* 0x00018000111c7984 */ /* 0x000fe20000000800 */
[----:B0-----:R-:W-:-:S03]  /*03d0*/  FFMA R25, R8, R25, R23 ;  /* 0x0000001908197223 */ /* 0x001fc60000000017 */
[----:B------:R-:W0:Y:S01]  /*03e0*/  LDS R23, [R17+0x80] ;  /* 0x0000800011177984 */ /* 0x000e220000000800 */
[----:B-1----:R-:W-:-:S03]  /*03f0*/  FFMA R9, R27, R9, R25 ;  /* 0x000000091b097223 */ /* 0x002fc60000000019 */
[----:B------:R-:W-:Y:S01]  /*0400*/  LDS R25, [R17+0x240] ;  /* 0x0002400011197984 */ /* 0x000fe20000000800 */
[----:B0-----:R-:W-:-:S03]  /*0410*/  FFMA R10, R23, R10, R9 ;  /* 0x0000000a170a7223 */ /* 0x001fc60000000009 */
[----:B------:R-:W-:Y:S01]  /*0420*/  LDS R23, [R17+0x140] ;  /* 0x0001400011177984 */ /* 0x000fe20000000800 */
[----:B------:R-:W-:-:S03]  /*0430*/  FFMA R29, R29, R11, R10 ;  /* 0x0000000b1d1d7223 */ /* 0x000fc6000000000a */
[----:B------:R-:W0:Y:S02]  /*0440*/  LDS.128 R8, [R3+0x10] ;  /* 0x0000100003087984 */ /* 0x000e240000000c00 */
[----:B0-----:R-:W-:Y:S02]  /*0450*/  FFMA R8, R8, R21, R29 ;  /* 0x0000001508087223 */ /* 0x001fe4000000001d */
[----:B------:R-:W0:Y:S02]  /*0460*/  LDS R21, [R17+0x1c0] ;  /* 0x0001c00011157984 */ /* 0x000e240000000800 */
[----:B------:R-:W-:Y:S02]  /*0470*/  FFMA R9, R23, R9, R8 ;  /* 0x0000000917097223 */ /* 0x000fe40000000008 */
[----:B------:R-:W-:Y:S02]  /*0480*/  LDS R23, [R17+0x200] ;  /* 0x0002000011177984 */ /* 0x000fe40000000800 */
[----:B------:R-:W-:-:S02]  /*0490*/  FFMA R10, R28, R10, R9 ;  /* 0x0000000a1c0a7223 */ /* 0x000fc40000000009 */
[----:B------:R-:W-:Y:S02]  /*04a0*/  LDS R28, [R17+0x280] ;  /* 0x00028000111c7984 */ /* 0x000fe40000000800 */
[----:B0-----:R-:W-:Y:S02]  /*04b0*/  FFMA R21, R21, R11, R10 ;  /* 0x0000000b15157223 */ /* 0x001fe4000000000a */
[----:B------:R-:W0:Y:S02]  /*04c0*/  LDS.128 R8, [R3+0x20] ;  /* 0x0000200003087984 */ /* 0x000e240000000c00 */
[----:B0-----:R-:W-:Y:S02]  /*04d0*/  FFMA R8, R8, R23, R21 ;  /* 0x0000001708087223 */ /* 0x001fe40000000015 */
[----:B------:R-:W0:Y:S02]  /*04e0*/  LDS R21, [R17+0x2c0] ;  /* 0x0002c00011157984 */ /* 0x000e240000000800 */
[----:B------:R-:W-:-:S02]  /*04f0*/  FFMA R9, R25, R9, R8 ;  /* 0x0000000919097223 */ /* 0x000fc40000000008 */
[----:B------:R-:W-:Y:S02]  /*0500*/  LDS R23, [R17+0x300] ;  /* 0x0003000011177984 */ /* 0x000fe40000000800 */
[----:B------:R-:W-:Y:S02]  /*0510*/  FFMA R10, R28, R10, R9 ;  /* 0x0000000a1c0a7223 */ /* 0x000fe40000000009 */
[----:B------:R-:W-:Y:S04]  /*0520*/  LDS R25, [R17+0x340] ;  /* 0x0003400011197984 */ /* 0x000fe80000000800 */
[----:B------:R-:W-:Y:S01]  /*0530*/  LDS R28, [R17+0x380] ;  /* 0x00038000111c7984 */ /* 0x000fe20000000800 */
[----:B0-----:R-:W-:-:S03]  /*0540*/  FFMA R21, R21, R11, R10 ;  /* 0x0000000b15157223 */ /* 0x001fc6000000000a */
[----:B------:R-:W0:Y:S02]  /*0550*/  LDS.128 R8, [R3+0x30] ;  /* 0x0000300003087984 */ /* 0x000e240000000c00 */
[----:B0-----:R-:W-:Y:S01]  /*0560*/  FFMA R8, R8, R23, R21 ;  /* 0x0000001708087223 */ /* 0x001fe20000000015 */
[----:B------:R-:W-:-:S03]  /*0570*/  IADD3 R21, PT, PT, R19, -0x10, RZ ;  /* 0xfffffff013157810 */ /* 0x000fc60007ffe0ff */
[----:B------:R-:W-:-:S04]  /*0580*/  FFMA R9, R25, R9, R8 ;  /* 0x0000000919097223 */ /* 0x000fc80000000008 */
[----:B------:R-:W-:Y:S01]  /*0590*/  FFMA R10, R28, R10, R9 ;  /* 0x0000000a1c0a7223 */ /* 0x000fe20000000009 */
[----:B------:R-:W-:Y:S02]  /*05a0*/  IMAD.WIDE.U32 R8, R21, 0x4, R14 ;  /* 0x0000000415087825 */ /* 0x000fe400078e000e */
[----:B------:R-:W0:Y:S01]  /*05b0*/  LDS R21, [R17+0x3c0] ;  /* 0x0003c00011157984 */ /* 0x000e220000000800 */
[----:B------:R-:W-:Y:S01]  /*05c0*/  BAR.SYNC.DEFER_BLOCKING 0x0 ;  /* 0x0000000000007b1d */ /* 0x000fe20000010000 */
[----:B------:R-:W-:-:S05]  /*05d0*/  IMAD.WIDE.U32 R28, R22, 0x4, R12 ;  /* 0x00000004161c7825 */ /* 0x000fca00078e000c */
[----:B------:R-:W2:Y:S04]  /*05e0*/  LDG.E R23, desc[UR10][R8.64] ;  /* 0x0000000a08177981 */ /* 0x000ea8000c1e1900 */
[----:B------:R-:W3:Y:S01]  /*05f0*/  LDG.E R28, desc[UR10][R28.64] ;  /* 0x0000000a1c1c7981 */ /* 0x000ee2000c1e1900 */
[----:B0-----:R-:W-:-:S03]  /*0600*/  FFMA R21, R21, R11, R10 ;  /* 0x0000000b15157223 */ /* 0x001fc6000000000a */
[----:B--2---:R-:W-:Y:S04]  /*0610*/  STS [R16], R23 ;  /* 0x0000001710007388 */ /* 0x004fe80000000800 */
[----:B---3--:R-:W-:Y:S01]  /*0620*/  STS [R7], R28 ;  /* 0x0000001c07007388 */ /* 0x008fe20000000800 */
[----:B------:R-:W-:Y:S06]  /*0630*/  BAR.SYNC.DEFER_BLOCKING 0x0 ;  /* 0x0000000000007b1d */ /* 0x000fec0000010000 */
[----:B------:R-:W-:Y:S04]  /*0640*/  LDS R25, [R17] ;  /* 0x0000000011197984 */ /* 0x000fe80000000800 */
[----:B------:R-:W0:Y:S04]  /*0650*/  LDS.128 R8, [R3] ;  /* 0x0000000003087984 */ /* 0x000e280000000c00 */
[----:B------:R-:W1:Y:S04]  /*0660*/  LDS R27, [R17+0x40] ;  /* 0x00004000111b7984 */ /* 0x000e680000000800 */
[----:B------:R-:W-:Y:S04]  /*0670*/  LDS R23, [R17+0x100] ;  /* 0x0001000011177984 */ /* 0x000fe80000000800 */
[----:B------:R-:W-:Y:S01]  /*0680*/  LDS R28, [R17+0x180] ;  /* 0x00018000111c7984 */ /* 0x000fe20000000800 */
[----:B0-----:R-:W-:-:S03]  /*0690*/  FFMA R21, R8, R25, R21 ;  /* 0x0000001908157223 */ /* 0x001fc60000000015 */
[----:B------:R-:W0:Y:S04]  /*06a0*/  LDS R25, [R17+0x80] ;  /* 0x0000800011197984 */ /* 0x000e280000000800 */
[----:B------:R-:W2:Y:S01]  /*06b0*/  LDS R8, [R17+0xc0] ;  /* 0x0000c00011087984 */ /* 0x000ea20000000800 */
[----:B-1----:R-:W-:-:S04]  /*06c0*/  FFMA R9, R27, R9, R21 ;  /* 0x000000091b097223 */ /* 0x002fc80000000015 */
[----:B0-----:R-:W-:Y:S02]  /*06d0*/  FFMA R10, R25, R10, R9 ;  /* 0x0000000a190a7223 */ /* 0x001fe40000000009 */
[----:B------:R-:W-:Y:S02]  /*06e0*/  LDS R25, [R17+0x140] ;  /* 0x0001400011197984 */ /* 0x000fe40000000800 */
[----:B--2---:R-:W-:Y:S02]  /*06f0*/  FFMA R21, R8, R11, R10 ;  /* 0x0000000b08157223 */ /* 0x004fe4000000000a */
        /* <DEDUP_REMOVED lines=10> */
[----:B0-----:R-:W-:Y:S02]  /*07a0*/  FFMA R8, R8, R23, R21 ;  /* 0x0000001708087223 */ /* 0x001fe40000000015 */
[----:B------:R-:W0:Y:S02]  /*07b0*/  LDS R21, [R17+0x2c0] ;  /* 0x0002c00011157984 */ /* 0x000e240000000800 */
[----:B------:R-:W-:Y:S02]  /*07c0*/  FFMA R9, R25, R9, R8 ;  /* 0x0000000919097223 */ /* 0x000fe40000000008 */
[----:B------:R-:W-:Y:S02]  /*07d0*/  LDS R23, [R17+0x300] ;  /* 0x0003000011177984 */ /* 0x000fe40000000800 */
[----:B------:R-:W-:-:S02]  /*07e0*/  FFMA R10, R28, R10, R9 ;  /* 0x0000000a1c0a7223 */ /* 0x000fc40000000009 */
[----:B------:R-:W-:Y:S04]  /*07f0*/  LDS R25, [R17+0x340] ;  /* 0x0003400011197984 */ /* 0x000fe80000000800 */
[----:B------:R-:W-:Y:S01]  /*0800*/  LDS R28, [R17+0x380] ;  /* 0x00038000111c7984 */ /* 0x000fe20000000800 */
[----:B0-----:R-:W-:-:S03]  /*0810*/  FFMA R21, R21, R11, R10 ;  /* 0x0000000b15157223 */ /* 0x001fc6000000000a */
[----:B------:R-:W0:Y:S02]  /*0820*/  LDS.128 R8, [R3+0x30] ;  /* 0x0000300003087984 */ /* 0x000e240000000c00 */
[----:B0-----:R-:W-:Y:S02]  /*0830*/  FFMA R8, R8, R23, R21 ;  /* 0x0000001708087223 */ /* 0x001fe40000000015 */
[----:B------:R-:W0:Y:S02]  /*0840*/  LDS R21, [R17+0x3c0] ;  /* 0x0003c00011157984 */ /* 0x000e240000000800 */
[----:B------:R-:W-:Y:S01]  /*0850*/  FFMA R9, R25, R9, R8 ;  /* 0x0000000919097223 */ /* 0x000fe20000000008 */
[----:B------:R-:W-:Y:S03]  /*0860*/  BAR.SYNC.DEFER_BLOCKING 0x0 ;  /* 0x0000000000007b1d */ /* 0x000fe60000010000 */
[----:B------:R-:W-:Y:S01]  /*0870*/  FFMA R10, R28, R10, R9 ;  /* 0x0000000a1c0a7223 */ /* 0x000fe20000000009 */
[----:B------:R-:W-:-:S04]  /*0880*/  IMAD.WIDE.U32 R8, R19, 0x4, R14 ;  /* 0x0000000413087825 */ /* 0x000fc800078e000e */
[----:B------:R-:W-:Y:S01]  /*0890*/  IMAD.WIDE.U32 R28, R24, 0x4, R12 ;  /* 0x00000004181c7825 */ /* 0x000fe200078e000c */
[----:B------:R-:W2:Y:S05]  /*08a0*/  LDG.E R23, desc[UR10][R8.64] ;  /* 0x0000000a08177981 */ /* 0x000eaa000c1e1900 */
        /* <DEDUP_REMOVED lines=31> */
[----:B------:R-:W-:-:S04]  /*0aa0*/  FFMA R10, R28, R10, R9 ;  /* 0x0000000a1c0a7223 */ /* 0x000fc80000000009 */
[----:B0-----:R-:W-:Y:S02]  /*0ab0*/  FFMA R23, R21, R11, R10 ;  /* 0x0000000b15177223 */ /* 0x001fe4000000000a */
[----:B------:R-:W0:Y:S04]  /*0ac0*/  LDS.128 R8, [R3+0x30] ;  /* 0x0000300003087984 */ /* 0x000e280000000c00 */
[----:B------:R-:W1:Y:S01]  /*0ad0*/  LDS R21, [R17+0x340] ;  /* 0x0003400011157984 */ /* 0x000e620000000800 */
[----:B------:R-:W-:Y:S01]  /*0ae0*/  IADD3 R29, PT, PT, R19, 0x10, RZ ;  /* 0x00000010131d7810 */ /* 0x000fe20007ffe0ff */
[----:B------:R-:W-:-:S04]  /*0af0*/  IMAD.WIDE.U32 R12, R26, 0x4, R12 ;  /* 0x000000041a0c7825 */ /* 0x000fc800078e000c */
[----:B------:R-:W-:-:S04]  /*0b00*/  IMAD.WIDE.U32 R28, R29, 0x4, R14 ;  /* 0x000000041d1c7825 */ /* 0x000fc800078e000e */
[----:B0-----:R-:W-:-:S04]  /*0b10*/  FFMA R8, R8, R25, R23 ;  /* 0x0000001908087223 */ /* 0x001fc80000000017 */
[----:B-1----:R-:W-:Y:S02]  /*0b20*/  FFMA R21, R21, R9, R8 ;  /* 0x0000000915157223 */ /* 0x002fe40000000008 */
[----:B------:R-:W0:Y:S04]  /*0b30*/  LDS R9, [R17+0x380] ;  /* 0x0003800011097984 */ /* 0x000e280000000800 */
[----:B------:R-:W1:Y:S01]  /*0b40*/  LDS R8, [R17+0x3c0] ;  /* 0x0003c00011087984 */ /* 0x000e620000000800 */
[----:B------:R-:W-:Y:S06]  /*0b50*/  BAR.SYNC.DEFER_BLOCKING 0x0 ;  /* 0x0000000000007b1d */ /* 0x000fec0000010000 */
[----:B------:R-:W2:Y:S04]  /*0b60*/  LDG.E R29, desc[UR10][R28.64] ;  /* 0x0000000a1c1d7981 */ /* 0x000ea8000c1e1900 */
[----:B------:R-:W3:Y:S01]  /*0b70*/  LDG.E R25, desc[UR10][R12.64] ;  /* 0x0000000a0c197981 */ /* 0x000ee2000c1e1900 */
[----:B0-----:R-:W-:-:S04]  /*0b80*/  FFMA R9, R9, R10, R21 ;  /* 0x0000000a09097223 */ /* 0x001fc80000000015 */
[----:B-1----:R-:W-:Y:S01]  /*0b90*/  FFMA R9, R8, R11, R9 ;  /* 0x0000000b08097223 */ /* 0x002fe20000000009 */
        /* <DEDUP_REMOVED lines=14> */
[----:B------:R-:W-:Y:S01]  /*0c80*/  LDS R28, [R17+0x140] ;  /* 0x00014000111c7984 */ /* 0x000fe20000000800 */
[----:B0-----:R-:W-:-:S03]  /*0c90*/  FFMA R8, R12, R27, R9 ;  /* 0x0000001b0c087223 */ /* 0x001fc60000000009 */
[----:B------:R-:W0:Y:S01]  /*0ca0*/  LDS R12, [R17+0xc0] ;  /* 0x0000c000110c7984 */ /* 0x000e220000000800 */
[----:B-1----:R-:W-:-:S03]  /*0cb0*/  FFMA R13, R23, R13, R8 ;  /* 0x0000000d170d7223 */ /* 0x002fc60000000008 */
[----:B------:R-:W-:Y:S04]  /*0cc0*/  LDS R23, [R17+0x100] ;  /* 0x0001000011177984 */ /* 0x000fe80000000800 */
[----:B------:R-:W1:Y:S01]  /*0cd0*/  LDS.128 R8, [R3+0x10] ;  /* 0x0000100003087984 */ /* 0x000e620000000c00 */
[----:B--2---:R-:W-:-:S03]  /*0ce0*/  FFMA R13, R21, R14, R13 ;  /* 0x0000000e150d7223 */ /* 0x004fc6000000000d */
[----:B------:R-:W2:Y:S01]  /*0cf0*/  LDS R21, [R17+0x180] ;  /* 0x0001800011157984 */ /* 0x000ea20000000800 */
[----:B0-----:R-:W-:-:S04]  /*0d00*/  FFMA R13, R12, R15, R13 ;  /* 0x0000000f0c0d7223 */ /* 0x001fc8000000000d */
[----:B-1----:R-:W-:Y:S02]  /*0d10*/  FFMA R13, R8, R23, R13 ;  /* 0x00000017080d7223 */ /* 0x002fe4000000000d */
[----:B------:R-:W0:Y:S02]  /*0d20*/  LDS R8, [R17+0x1c0] ;  /* 0x0001c00011087984 */ /* 0x000e240000000800 */
[----:B------:R-:W-:Y:S02]  /*0d30*/  FFMA R9, R28, R9, R13 ;  /* 0x000000091c097223 */ /* 0x000fe4000000000d */
[----:B------:R-:W-:Y:S04]  /*0d40*/  LDS R23, [R17+0x200] ;  /* 0x0002000011177984 */ /* 0x000fe80000000800 */
[----:B------:R-:W1:Y:S04]  /*0d50*/  LDS.128 R12, [R3+0x20] ;  /* 0x00002000030c7984 */ /* 0x000e680000000c00 */
[----:B------:R-:W3:Y:S01]  /*0d60*/  LDS R28, [R17+0x240] ;  /* 0x00024000111c7984 */ /* 0x000ee20000000800 */
[----:B--2---:R-:W-:-:S03]  /*0d70*/  FFMA R9, R21, R10, R9 ;  /* 0x0000000a15097223 */ /* 0x004fc60000000009 */
[----:B------:R-:W2:Y:S01]  /*0d80*/  LDS R21, [R17+0x280] ;  /* 0x0002800011157984 */ /* 0x000ea20000000800 */
[----:B0-----:R-:W-:-:S04]  /*0d90*/  FFMA R9, R8, R11, R9 ;  /* 0x0000000b08097223 */ /* 0x001fc80000000009 */
[----:B-1----:R-:W-:Y:S02]  /*0da0*/  FFMA R9, R12, R23, R9 ;  /* 0x000000170c097223 */ /* 0x002fe40000000009 */
[----:B------:R-:W0:Y:S02]  /*0db0*/  LDS R12, [R17+0x2c0] ;  /* 0x0002c000110c7984 */ /* 0x000e240000000800 */
[----:B---3--:R-:W-:Y:S02]  /*0dc0*/  FFMA R28, R28, R13, R9 ;  /* 0x0000000d1c1c7223 */ /* 0x008fe40000000009 */
[----:B------:R-:W-:Y:S04]  /*0dd0*/  LDS R13, [R17+0x300] ;  /* 0x00030000110d7984 */ /* 0x000fe80000000800 */
[----:B------:R-:W1:Y:S01]  /*0de0*/  LDS.128 R8, [R3+0x30] ;  /* 0x0000300003087984 */ /* 0x000e620000000c00 */
[----:B--2---:R-:W-:-:S03]  /*0df0*/  FFMA R21, R21, R14, R28 ;  /* 0x0000000e15157223 */ /* 0x004fc6000000001c */
[----:B------:R-:W2:Y:S04]  /*0e00*/  LDS R23, [R17+0x340] ;  /* 0x0003400011177984 */ /* 0x000ea80000000800 */
[----:B------:R-:W3:Y:S04]  /*0e10*/  LDS R28, [R17+0x380] ;  /* 0x00038000111c7984 */ /* 0x000ee80000000800 */
[----:B------:R-:W4:Y:S01]  /*0e20*/  LDS R14, [R17+0x3c0] ;  /* 0x0003c000110e7984 */ /* 0x000f220000000800 */
[----:B0-----:R-:W-:-:S04]  /*0e30*/  FFMA R15, R12, R15, R21 ;  /* 0x0000000f0c0f7223 */ /* 0x001fc80000000015 */
[----:B-1----:R-:W-:-:S04]  /*0e40*/  FFMA R8, R8, R13, R15 ;  /* 0x0000000d08087223 */ /* 0x002fc8000000000f */
[----:B--2---:R-:W-:-:S04]  /*0e50*/  FFMA R9, R23, R9, R8 ;  /* 0x0000000917097223 */ /* 0x004fc80000000008 */
[----:B---3--:R-:W-:-:S04]  /*0e60*/  FFMA R9, R28, R10, R9 ;  /* 0x0000000a1c097223 */ /* 0x008fc80000000009 */
[----:B----4-:R-:W-:Y:S01]  /*0e70*/  FFMA R23, R14, R11, R9 ;  /* 0x0000000b0e177223 */ /* 0x010fe20000000009 */
[----:B------:R-:W-:Y:S06]  /*0e80*/  BAR.SYNC.DEFER_BLOCKING 0x0 ;  /* 0x0000000000007b1d */ /* 0x000fec0000010000 */
[----:B------:R-:W-:Y:S05]  /*0e90*/  BRA.U UP0, `(.L_x_12) ;  /* 0xfffffff5000c7547 */ /* 0x000fea000b83ffff */
[----:B------:R-:W-:-:S07]  /*0ea0*/  MOV R21, UR5 ;  /* 0x0000000500157c02 */ /* 0x000fce0008000f00 */
.L_x_11:
[----:B------:R-:W-:-:S04]  /*0eb0*/  USHF.R.U32.HI UR5, URZ, 0x4, UR9 ;  /* 0x00000004ff057899 */ /* 0x000fc80008011609 */
[----:B------:R-:W-:-:S09]  /*0ec0*/  ULOP3.LUT UP0, UR5, UR5, 0x3, URZ, 0xc0, !UPT ;  /* 0x0000000305057892 */ /* 0x000fd2000f80c0ff */
[----:B------:R-:W-:Y:S05]  /*0ed0*/  BRA.U !UP0, `(.L_x_10) ;  /* 0x0000000908807547 */ /* 0x000fea000b800000 */
[----:B------:R-:W-:Y:S02]  /*0ee0*/  UISETP.NE.AND UP0, UPT, UR5, 0x1, UPT ;  /* 0x000000010500788c */ /* 0x000fe4000bf05270 */
[----:B------:R-:W-:-:S07]  /*0ef0*/  ULOP3.LUT UP1, URZ, UR9, 0x10, URZ, 0xc0, !UPT ;  /* 0x0000001009ff7892 */ /* 0x000fce000f82c0ff */
[----:B------:R-:W-:Y:S05]  /*0f00*/  BRA.U !UP0, `(.L_x_13) ;  /* 0x0000000508987547 */ /* 0x000fea000b800000 */
[----:B------:R-:W0:Y:S01]  /*0f10*/  LDC.64 R26, c[0x0][0x380] ;  /* 0x0000e000ff1a7b82 */ /* 0x000e220000000a00 */
[C---:B------:R-:W-:Y:S02]  /*0f20*/  LEA R18, R21.reuse, R6, 0x4 ;  /* 0x0000000615127211 */ /* 0x040fe400078e20ff */
[----:B------:R-:W-:-:S03]  /*0f30*/  LEA R19, R21, R4, 0x4 ;  /* 0x0000000415137211 */ /* 0x000fc600078e20ff */
[----:B------:R-:W-:Y:S02]  /*0f40*/  IMAD R9, R18, R5, R2 ;  /* 0x0000000512097224 */ /* 0x000fe400078e0202 */
[----:B------:R-:W1:Y:S01]  /*0f50*/  LDC.64 R16, c[0x0][0x388] ;  /* 0x0000e200ff107b82 */ /* 0x000e620000000a00 */
[----:B0-----:R-:W-:-:S06]  /*0f60*/  IMAD.WIDE.U32 R10, R19, 0x4, R26 ;  /* 0x00000004130a7825 */ /* 0x001fcc00078e001a */
[----:B------:R-:W2:Y:S01]  /*0f70*/  LDG.E R11, desc[UR10][R10.64] ;  /* 0x0000000a0a0b7981 */ /* 0x000ea2000c1e1900 */
[----:B-1----:R-:W-:-:S06]  /*0f80*/  IMAD.WIDE.U32 R8, R9, 0x4, R16 ;  /* 0x0000000409087825 */ /* 0x002fcc00078e0010 */
[----:B------:R-:W3:Y:S01]  /*0f90*/  LDG.E R9, desc[UR10][R8.64] ;  /* 0x0000000a08097981 */ /* 0x000ee2000c1e1900 */
[----:B------:R-:W-:-:S04]  /*0fa0*/  UIADD3 UR5, UPT, UPT, UR4, 0x400, URZ ;  /* 0x0000040004057890 */ /* 0x000fc8000fffe0ff */
[----:B------:R-:W-:Y:S01]  /*0fb0*/  ULEA UR5, UR7, UR5, 0x18 ;  /* 0x0000000507057291 */ /* 0x000fe2000f8ec0ff */
[----:B------:R-:W-:-:S05]  /*0fc0*/  LEA R22, R20, R3, 0x2 ;  /* 0x0000000314167211 */ /* 0x000fca00078e10ff */
[----:B------:R-:W-:-:S04]  /*0fd0*/  LEA R7, R20, UR5, 0x2 ;  /* 0x0000000514077c11 */ /* 0x000fc8000f8e10ff */
[----:B------:R-:W-:Y:S02]  /*0fe0*/  LEA R24, R6, R7, 0x6 ;  /* 0x0000000706187211 */ /* 0x000fe400078e30ff */
[----:B------:R-:W-:Y:S02]  /*0ff0*/  IADD3 R18, PT, PT, R18, 0x10, RZ ;  /* 0x0000001012127810 */ /* 0x000fe40007ffe0ff */
[----:B------:R-:W-:-:S05]  /*1000*/  IADD3 R19, PT, PT, R19, 0x10, RZ ;  /* 0x0000001013137810 */ /* 0x000fca0007ffe0ff */
[----:B------:R-:W-:Y:S01]  /*1010*/  IMAD.WIDE.U32 R26, R19, 0x4, R26 ;  /* 0x00000004131a7825 */ /* 0x000fe200078e001a */
[----:B--2---:R-:W-:Y:S04]  /*1020*/  STS [R22], R11 ;  /* 0x0000000b16007388 */ /* 0x004fe80000000800 */
[----:B---3--:R-:W-:Y:S01]  /*1030*/  STS [R24], R9 ;  /* 0x0000000918007388 */ /* 0x008fe20000000800 */
[----:B------:R-:W-:Y:S06]  /*1040*/  BAR.SYNC.DEFER_BLOCKING 0x0 ;  /* 0x0000000000007b1d */ /* 0x000fec0000010000 */
[----:B------:R-:W-:Y:S04]  /*1050*/  LDS R25, [R7] ;  /* 0x0000000007197984 */ /* 0x000fe80000000800 */
[----:B------:R-:W0:Y:S04]  /*1060*/  LDS.128 R12, [R3] ;  /* 0x00000000030c7984 */ /* 0x000e280000000c00 */
[----:B------:R-:W1:Y:S04]  /*1070*/  LDS R29, [R7+0x40] ;  /* 0x00004000071d7984 */ /* 0x000e680000000800 */
[----:B------:R-:W2:Y:S04]  /*1080*/  LDS R8, [R7+0x80] ;  /* 0x0000800007087984 */ /* 0x000ea80000000800 */
[----:B------:R-:W3:Y:S01]  /*1090*/  LDS R28, [R7+0xc0] ;  /* 0x0000c000071c7984 */ /* 0x000ee20000000800 */
        /* <DEDUP_REMOVED lines=8> */
[----:B------:R-:W2:Y:S04]  /*1120*/  LDS R28, [R7+0x1c0] ;  /* 0x0001c000071c7984 */ /* 0x000ea80000000800 */
[----:B------:R-:W-:Y:S01]  /*1130*/  LDS R25, [R7+0x240] ;  /* 0x0002400007197984 */ /* 0x000fe20000000800 */
[----:B0-----:R-:W-:-:S04]  /*1140*/  FFMA R8, R8, R13, R15 ;  /* 0x0000000d08087223 */ /* 0x001fc8000000000f */
[----:B------:R-:W-:Y:S02]  /*1150*/  FFMA R23, R23, R9, R8 ;  /* 0x0000000917177223 */ /* 0x000fe40000000008 */
[----:B------:R-:W-:Y:S02]  /*1160*/  LDS R9, [R7+0x200] ;  /* 0x0002000007097984 */ /* 0x000fe40000000800 */
[----:B-1----:R-:W-:Y:S02]  /*1170*/  FFMA R23, R12, R10, R23 ;  /* 0x0000000a0c177223 */ /* 0x002fe40000000017 */
[----:B------:R-:W0:Y:S02]  /*1180*/  LDS.128 R12, [R3+0x20] ;  /* 0x00002000030c7984 */ /* 0x000e240000000c00 */
[----:B--2---:R-:W-:Y:S02]  /*1190*/  FFMA R23, R28, R11, R23 ;  /* 0x0000000b1c177223 */ /* 0x004fe40000000017 */
[----:B------:R-:W1:Y:S04]  /*11a0*/  LDS R11, [R7+0x280] ;  /* 0x00028000070b7984 */ /* 0x000e680000000800 */
[----:B------:R-:W2:Y:S04]  /*11b0*/  LDS R10, [R7+0x2c0] ;  /* 0x0002c000070a7984 */ /* 0x000ea80000000800 */
[----:B------:R-:W-:Y:S01]  /*11c0*/  LDS R28, [R7+0x3c0] ;  /* 0x0003c000071c7984 */ /* 0x000fe20000000800 */
[----:B0-----:R-:W-:Y:S01]  /*11d0*/  FFMA R12, R12, R9, R23 ;  /* 0x000000090c0c7223 */ /* 0x001fe20000000017 */
[----:B------:R-:W-:-:S02]  /*11e0*/  IMAD R9, R18, R5, R2 ;  /* 0x0000000512097224 */ /* 0x000fc400078e0202 */
[----:B------:R-:W-:Y:S01]  /*11f0*/  LDS R23, [R7+0x300] ;  /* 0x0003000007177984 */ /* 0x000fe20000000800 */
[----:B------:R-:W-:-:S04]  /*1200*/  FFMA R12, R25, R13, R12 ;  /* 0x0000000d190c7223 */ /* 0x000fc8000000000c */
[----:B-1----:R-:W-:Y:S01]  /*1210*/  FFMA R11, R11, R14, R12 ;  /* 0x0000000e0b0b7223 */ /* 0x002fe2000000000c */
[----:B------:R-:W-:Y:S02]  /*1220*/  IMAD.WIDE.U32 R8, R9, 0x4, R16 ;  /* 0x0000000409087825 */ /* 0x000fe400078e0010 */
[----:B------:R-:W0:Y:S02]  /*1230*/  LDS.128 R16, [R3+0x30] ;  /* 0x0000300003107984 */ /* 0x000e240000000c00 */
[----:B--2---:R-:W-:Y:S02]  /*1240*/  FFMA R25, R10, R15, R11 ;  /* 0x0000000f0a197223 */ /* 0x004fe4000000000b */
[----:B------:R-:W1:Y:S04]  /*1250*/  LDS R10, [R7+0x340] ;  /* 0x00034000070a7984 */ /* 0x000e680000000800 */
[----:B------:R-:W2:Y:S01]  /*1260*/  LDS R11, [R7+0x380] ;  /* 0x00038000070b7984 */ /* 0x000ea20000000800 */
[----:B------:R-:W-:Y:S06]  /*1270*/  BAR.SYNC.DEFER_BLOCKING 0x0 ;  /* 0x0000000000007b1d */ /* 0x000fec0000010000 */
[----:B------:R-:W3:Y:S04]  /*1280*/  LDG.E R27, desc[UR10][R26.64] ;  /* 0x0000000a1a1b7981 */ /* 0x000ee8000c1e1900 */
[----:B------:R-:W4:Y:S01]  /*1290*/  LDG.E R9, desc[UR10][R8.64] ;  /* 0x0000000a08097981 */ /* 0x000f22000c1e1900 */
[----:B0-----:R-:W-:-:S04]  /*12a0*/  FFMA R23, R16, R23, R25 ;  /* 0x0000001710177223 */ /* 0x001fc80000000019 */
[----:B-1----:R-:W-:-:S04]  /*12b0*/  FFMA R10, R10, R17, R23 ;  /* 0x000000110a0a7223 */ /* 0x002fc80000000017 */
[----:B--2---:R-:W-:-:S04]  /*12c0*/  FFMA R17, R11, R18, R10 ;  /* 0x000000120b117223 */ /* 0x004fc8000000000a */
[----:B------:R-:W-:Y:S01]  /*12d0*/  FFMA R17, R28, R19, R17 ;  /* 0x000000131c117223 */ /* 0x000fe20000000011 */
[----:B------:R-:W-:Y:S01]  /*12e0*/  IADD3 R21, PT, PT, R21, 0x2, RZ ;  /* 0x0000000215157810 */ /* 0x000fe20007ffe0ff */
[----:B---3--:R-:W-:Y:S04]  /*12f0*/  STS [R22], R27 ;  /* 0x0000001b16007388 */ /* 0x008fe80000000800 */
[----:B----4-:R-:W-:Y:S01]  /*1300*/  STS [R24], R9 ;  /* 0x0000000918007388 */ /* 0x010fe20000000800 */
        /* <DEDUP_REMOVED lines=12> */
[----:B------:R-:W-:Y:S01]  /*13d0*/  LDS.128 R16, [R3+0x20] ;  /* 0x0000200003107984 */ /* 0x000fe20000000c00 */
[----:B-1----:R-:W-:-:S04]  /*13e0*/  FFMA R12, R29, R13, R12 ;  /* 0x0000000d1d0c7223 */ /* 0x002fc8000000000c */
[----:B--2---:R-:W-:Y:S02]  /*13f0*/  FFMA R13, R25, R14, R12 ;  /* 0x0000000e190d7223 */ /* 0x004fe4000000000c */
[----:B------:R-:W0:Y:S02]  /*1400*/  LDS R25, [R7+0x200] ;  /* 0x0002000007197984 */ /* 0x000e240000000800 */
[----:B---3--:R-:W-:Y:S02]  /*1410*/  FFMA R13, R26, R15, R13 ;  /* 0x0000000f1a0d7223 */ /* 0x008fe4000000000d */
[----:B------:R-:W1:Y:S02]  /*1420*/  LDS R26, [R7+0x240] ;  /* 0x00024000071a7984 */ /* 0x000e640000000800 */
[----:B----4-:R-:W-:Y:S02]  /*1430*/  FFMA R13, R8, R23, R13 ;  /* 0x00000017080d7223 */ /* 0x010fe4000000000d */
[----:B------:R-:W2:Y:S02]  /*1440*/  LDS R23, [R7+0x280] ;  /* 0x0002800007177984 */ /* 0x000ea40000000800 */
[----:B-----5:R-:W-:-:S02]  /*1450*/  FFMA R9, R28, R9, R13 ;  /* 0x000000091c097223 */ /* 0x020fc4000000000d */
[----:B------:R-:W3:Y:S02]  /*1460*/  LDS R8, [R7+0x2c0] ;  /* 0x0002c00007087984 */ /* 0x000ee40000000800 */
[----:B------:R-:W-:Y:S02]  /*1470*/  FFMA R27, R24, R10, R9 ;  /* 0x0000000a181b7223 */ /* 0x000fe40000000009 */
[----:B------:R-:W-:Y:S04]  /*1480*/  LDS R9, [R7+0x300] ;  /* 0x0003000007097984 */ /* 0x000fe80000000800 */
[----:B------:R-:W4:Y:S01]  /*1490*/  LDS.128 R12, [R3+0x30] ;  /* 0x00003000030c7984 */ /* 0x000f220000000c00 */
[----:B------:R-:W-:-:S03]  /*14a0*/  FFMA R27, R22, R11, R27 ;  /* 0x0000000b161b7223 */ /* 0x000fc6000000001b */
[----:B------:R-:W5:Y:S04]  /*14b0*/  LDS R10, [R7+0x340] ;  /* 0x00034000070a7984 */ /* 0x000f680000000800 */
[----:B------:R-:W5:Y:S04]  /*14c0*/  LDS R11, [R7+0x380] ;  /* 0x00038000070b7984 */ /* 0x000f680000000800 */
[----:B------:R-:W5:Y:S01]  /*14d0*/  LDS R22, [R7+0x3c0] ;  /* 0x0003c00007167984 */ /* 0x000f620000000800 */
[----:B0-----:R-:W-:-:S04]  /*14e0*/  FFMA R25, R16, R25, R27 ;  /* 0x0000001910197223 */ /* 0x001fc8000000001b */
[----:B-1----:R-:W-:-:S04]  /*14f0*/  FFMA R26, R26, R17, R25 ;  /* 0x000000111a1a7223 */ /* 0x002fc80000000019 */
[----:B--2---:R-:W-:-:S04]  /*1500*/  FFMA R23, R23, R18, R26 ;  /* 0x0000001217177223 */ /* 0x004fc8000000001a */
[----:B---3--:R-:W-:-:S04]  /*1510*/  FFMA R19, R8, R19, R23 ;  /* 0x0000001308137223 */ /* 0x008fc80000000017 */
[----:B----4-:R-:W-:-:S04]  /*1520*/  FFMA R9, R12, R9, R19 ;  /* 0x000000090c097223 */ /* 0x010fc80000000013 */
[----:B-----5:R-:W-:-:S04]  /*1530*/  FFMA R10, R10, R13, R9 ;  /* 0x0000000d0a0a7223 */ /* 0x020fc80000000009 */
[----:B------:R-:W-:-:S04]  /*1540*/  FFMA R11, R11, R14, R10 ;  /* 0x0000000e0b0b7223 */ /* 0x000fc8000000000a */
[----:B------:R-:W-:Y:S01]  /*1550*/  FFMA R23, R22, R15, R11 ;  /* 0x0000000f16177223 */ /* 0x000fe2000000000b */
[----:B------:R-:W-:Y:S06]  /*1560*/  BAR.SYNC.DEFER_BLOCKING 0x0 ;  /* 0x0000000000007b1d */ /* 0x000fec0000010000 */
.L_x_13:
[----:B------:R-:W-:Y:S05]  /*1570*/  BRA.U !UP1, `(.L_x_10) ;  /* 0x0000000109d87547 */ /* 0x000fea000b800000 */
[----:B------:R-:W0:Y:S01]  /*1580*/  LDC.64 R10, c[0x0][0x380] ;  /* 0x0000e000ff0a7b82 */ /* 0x000e220000000a00 */
[C---:B------:R-:W-:Y:S02]  /*1590*/  LEA R7, R21.reuse, R6, 0x4 ;  /* 0x0000000615077211 */ /* 0x040fe400078e20ff */
[----:B------:R-:W-:-:S03]  /*15a0*/  LEA R21, R21, R4, 0x4 ;  /* 0x0000000415157211 */ /* 0x000fc600078e20ff */
[----:B------:R-:W-:Y:S02]  /*15b0*/  IMAD R7, R7, R5, R2 ;  /* 0x0000000507077224 */ /* 0x000fe400078e0202 */
[----:B------:R-:W1:Y:S01]  /*15c0*/  LDC.64 R8, c[0x0][0x388] ;  /* 0x0000e200ff087b82 */ /* 0x000e620000000a00 */
[----:B0-----:R-:W-:-:S05]  /*15d0*/  IMAD.WIDE.U32 R10, R21, 0x4, R10 ;  /* 0x00000004150a7825 */ /* 0x001fca00078e000a */
[----:B------:R-:W2:Y:S01]  /*15e0*/  LDG.E R16, desc[UR10][R10.64] ;  /* 0x0000000a0a107981 */ /* 0x000ea2000c1e1900 */
[----:B-1----:R-:W-:-:S05]  /*15f0*/  IMAD.WIDE.U32 R12, R7, 0x4, R8 ;  /* 0x00000004070c7825 */ /* 0x002fca00078e0008 */
[----:B------:R-:W3:Y:S01]  /*1600*/  LDG.E R17, desc[UR10][R12.64] ;  /* 0x0000000a0c117981 */ /* 0x000ee2000c1e1900 */
[----:B------:R-:W-:-:S04]  /*1610*/  UIADD3 UR4, UPT, UPT, UR4, 0x400, URZ ;  /* 0x0000040004047890 */ /* 0x000fc8000fffe0ff */
[----:B------:R-:W-:Y:S01]  /*1620*/  ULEA UR4, UR7, UR4, 0x18 ;  /* 0x0000000407047291 */ /* 0x000fe2000f8ec0ff */
[----:B------:R-:W-:-:S05]  /*1630*/  LEA R19, R20, R3, 0x2 ;  /* 0x0000000314137211 */ /* 0x000fca00078e10ff */
[----:B------:R-:W-:-:S04]  /*1640*/  LEA R7, R20, UR4, 0x2 ;  /* 0x0000000414077c11 */ /* 0x000fc8000f8e10ff */
        /* <DEDUP_REMOVED lines=41> */
.L_x_10:
[----:B------:R-:W0:Y:S01]  /*18e0*/  LDC.64 R6, c[0x0][0x390] ;  /* 0x0000e400ff067b82 */ /* 0x000e220000000a00 */
[----:B------:R-:W-:-:S04]  /*18f0*/  IMAD R3, R0, R5, R2 ;  /* 0x0000000500037224 */ /* 0x000fc800078e0202 */
[----:B0-----:R-:W-:-:S05]  /*1900*/  IMAD.WIDE.U32 R2, R3, 0x4, R6 ;  /* 0x0000000403027825 */ /* 0x001fca00078e0006 */
[----:B------:R-:W-:Y:S01]  /*1910*/  STG.E desc[UR10][R2.64], R23 ;  /* 0x0000001702007986 */ /* 0x000fe2000c10190a */
[----:B------:R-:W-:Y:S05]  /*1920*/  EXIT ;  /* 0x000000000000794d */ /* 0x000fea0003800000 */
.L_x_14:
        /* <DEDUP_REMOVED lines=13> */
.L_x_17:


//--------------------- .nv.shared.reserved.0     --------------------------
	.section	.nv.shared.reserved.0,"aw",@nobits
	.weak		__nv_reservedSMEM_offset_0_alias
	.size		__nv_reservedSMEM_offset_0_alias, 0, 64
	.other		__nv_reservedSMEM_offset_0_alias,@"STO_CUDA_RESERVED_SHARED STV_DEFAULT"
__nv_reservedSMEM_offset_0_alias:
	.zero		0
	.zero		64


//--------------------- .nv.shared._Z17matmul_fp32_tiledPfS_S_jjjj --------------------------
	.section	.nv.shared._Z17matmul_fp32_tiledPfS_S_jjjj,"aw",@nobits
	.sectionflags	@""
	.align	4
.nv.shared._Z17matmul_fp32_tiledPfS_S_jjjj:
	.zero		3072


//--------------------- .nv.shared._Z20matmul_fp32_tiled_bcPfS_S_jjjj --------------------------
	.section	.nv.shared._Z20matmul_fp32_tiled_bcPfS_S_jjjj,"aw",@nobits
	.sectionflags	@""
	.align	4
.nv.shared._Z20matmul_fp32_tiled_bcPfS_S_jjjj:
	.zero		3072


//--------------------- .nv.constant0._Z11matmul_fp32PfS_S_jjjj --------------------------
	.section	.nv.constant0._Z11matmul_fp32PfS_S_jjjj,"a",@progbits
	.sectionflags	@""
	.align	4
.nv.constant0._Z11matmul_fp32PfS_S_jjjj:
	.zero		936


//--------------------- .nv.constant0._Z17matmul_fp32_tiledPfS_S_jjjj --------------------------
	.section	.nv.constant0._Z17matmul_fp32_tiledPfS_S_jjjj,"a",@progbits
	.sectionflags	@""
	.align	4
.nv.constant0._Z17matmul_fp32_tiledPfS_S_jjjj:
	.zero		936


//--------------------- .nv.constant0._Z20matmul_fp32_tiled_bcPfS_S_jjjj --------------------------
	.section	.nv.constant0._Z20matmul_fp32_tiled_bcPfS_S_jjjj,"a",@progbits
	.sectionflags	@""
	.align	4
.nv.constant0._Z20matmul_fp32_tiled_bcPfS_S_jjjj:
	.zero		936


//--------------------- SYMBOLS --------------------------

	.type		.nv.reservedSmem.offset0,@object
	.size		.nv.reservedSmem.offset0,0x4
	.type		.nv.reservedSmem.cap,@object
	.size		.nv.reservedSmem.cap,0x4
